	.target	sm_90a

	.elftype	@"ET_EXEC"


//--------------------- .note.nv.tkinfo           --------------------------
	.section	.note.nv.tkinfo,"",@"SHT_NOTE"
	.sectionflags	@"SHF_NOTE_NV_TKINFO"
	.tkinfo
        /*0018*/ 	.word	0x00000002
        /*0030*/ 	.string	""
        /*0030*/ 	.string	"ptxas"
        /*0030*/ 	.string	"Cuda compilation tools, release 13.0, V13.0.88"
        /*0030*/ 	.string	"Build cuda_13.0.r13.0/compiler.36424714_0"
        /*0030*/ 	.string	"-arch sm_90a -m 64 "



//--------------------- .note.nv.cuinfo           --------------------------
	.section	.note.nv.cuinfo,"",@"SHT_NOTE"
	.sectionflags	@"SHF_NOTE_NV_CUINFO"
        /*0018*/ 	.short	0x0002
        /*001a*/ 	.short	0x005a
        /*001c*/ 	.short	0x0082
	.zero		2


//--------------------- .nv.info                  --------------------------
	.section	.nv.info,"",@"SHT_CUDA_INFO"
	.align	4


	//----- nvinfo : EIATTR_REGCOUNT
	.align		4
        /*0000*/ 	.byte	0x04, 0x2f
        /*0002*/ 	.short	(.L_15 - .L_14)
	.align		4
.L_14:
        /*0004*/ 	.word	index@(_ZN7cutlass13device_kernelINS_4gemm6kernel13GemmUniversalIN4cute5tupleIJiiiiEEENS1_10collective13CollectiveMmaINS1_34MainloopSm90TmaGmmaWarpSpecializedILi7ENS5_IJNS4_1CILi1EEESB_SB_EEENS1_35KernelTmaWarpSpecializedCooperativeEEENS5_IJNSA_ILi256EEESF_NSA_ILi64EEEEEENS_10tfloat32_tENS5_IJlSB_lEEESI_SJ_NS4_8TiledMMAINS4_8MMA_AtomIJNS4_4SM904GMMA30MMA_64x256x8_F32TF32TF32_SS_TNILNSN_7ScaleInE1ELSP_1EEEEEENS4_6LayoutINS5_IJNSA_ILi2EEESB_SB_EEENS5_IJSB_NSA_ILi0EEESV_EEEEENS5_IJNS4_10UnderscoreESY_SY_EEEEENS4_13SM90_TMA_LOADENS4_14ComposedLayoutINS4_7SwizzleILi3ELi4ELi3EEENS4_18smem_ptr_flag_bitsILi32EEENSS_INS5_IJNSA_ILi8EEENSA_ILi32EEEEEENS5_IJS18_SB_EEEEEEEvNS4_8identityES11_S1C_vS1D_EENS_8epilogue10collective6detail29Sm90TmaWarpSpecializedAdapterINS1G_15DefaultEpilogueISI_SJ_SJ_NS1F_6thread17LinearCombinationISI_Li1EffLNS1K_9ScaleType4KindE0ELNS_15FloatRoundStyleE2ESI_EENS1_15EpilogueDefaultEEEEEvvEEEEvNT_6ParamsE)
        /*0008*/ 	.word	0x000000a8


	//----- nvinfo : EIATTR_FRAME_SIZE
	.align		4
.L_15:
        /*000c*/ 	.byte	0x04, 0x11
        /*000e*/ 	.short	(.L_17 - .L_16)
	.align		4
.L_16:
        /*0010*/ 	.word	index@(_ZN7cutlass13device_kernelINS_4gemm6kernel13GemmUniversalIN4cute5tupleIJiiiiEEENS1_10collective13CollectiveMmaINS1_34MainloopSm90TmaGmmaWarpSpecializedILi7ENS5_IJNS4_1CILi1EEESB_SB_EEENS1_35KernelTmaWarpSpecializedCooperativeEEENS5_IJNSA_ILi256EEESF_NSA_ILi64EEEEEENS_10tfloat32_tENS5_IJlSB_lEEESI_SJ_NS4_8TiledMMAINS4_8MMA_AtomIJNS4_4SM904GMMA30MMA_64x256x8_F32TF32TF32_SS_TNILNSN_7ScaleInE1ELSP_1EEEEEENS4_6LayoutINS5_IJNSA_ILi2EEESB_SB_EEENS5_IJSB_NSA_ILi0EEESV_EEEEENS5_IJNS4_10UnderscoreESY_SY_EEEEENS4_13SM90_TMA_LOADENS4_14ComposedLayoutINS4_7SwizzleILi3ELi4ELi3EEENS4_18smem_ptr_flag_bitsILi32EEENSS_INS5_IJNSA_ILi8EEENSA_ILi32EEEEEENS5_IJS18_SB_EEEEEEEvNS4_8identityES11_S1C_vS1D_EENS_8epilogue10collective6detail29Sm90TmaWarpSpecializedAdapterINS1G_15DefaultEpilogueISI_SJ_SJ_NS1F_6thread17LinearCombinationISI_Li1EffLNS1K_9ScaleType4KindE0ELNS_15FloatRoundStyleE2ESI_EENS1_15EpilogueDefaultEEEEEvvEEEEvNT_6ParamsE)
        /*0014*/ 	.word	0x00000cf8


	//----- nvinfo : EIATTR_MIN_STACK_SIZE
	.align		4
.L_17:
        /*0018*/ 	.byte	0x04, 0x12
        /*001a*/ 	.short	(.L_19 - .L_18)
	.align		4
.L_18:
        /*001c*/ 	.word	index@(_ZN7cutlass13device_kernelINS_4gemm6kernel13GemmUniversalIN4cute5tupleIJiiiiEEENS1_10collective13CollectiveMmaINS1_34MainloopSm90TmaGmmaWarpSpecializedILi7ENS5_IJNS4_1CILi1EEESB_SB_EEENS1_35KernelTmaWarpSpecializedCooperativeEEENS5_IJNSA_ILi256EEESF_NSA_ILi64EEEEEENS_10tfloat32_tENS5_IJlSB_lEEESI_SJ_NS4_8TiledMMAINS4_8MMA_AtomIJNS4_4SM904GMMA30MMA_64x256x8_F32TF32TF32_SS_TNILNSN_7ScaleInE1ELSP_1EEEEEENS4_6LayoutINS5_IJNSA_ILi2EEESB_SB_EEENS5_IJSB_NSA_ILi0EEESV_EEEEENS5_IJNS4_10UnderscoreESY_SY_EEEEENS4_13SM90_TMA_LOADENS4_14ComposedLayoutINS4_7SwizzleILi3ELi4ELi3EEENS4_18smem_ptr_flag_bitsILi32EEENSS_INS5_IJNSA_ILi8EEENSA_ILi32EEEEEENS5_IJS18_SB_EEEEEEEvNS4_8identityES11_S1C_vS1D_EENS_8epilogue10collective6detail29Sm90TmaWarpSpecializedAdapterINS1G_15DefaultEpilogueISI_SJ_SJ_NS1F_6thread17LinearCombinationISI_Li1EffLNS1K_9ScaleType4KindE0ELNS_15FloatRoundStyleE2ESI_EENS1_15EpilogueDefaultEEEEEvvEEEEvNT_6ParamsE)
        /*0020*/ 	.word	0x00000cf8
.L_19:


//--------------------- .nv.compat                --------------------------
	.section	.nv.compat,"",@"SHT_CUDA_COMPAT_INFO"
	.align	4
        /*0000*/ 	.byte	0x02, 0x09, 0x01, 0x00, 0x02, 0x02, 0x04, 0x00, 0x02, 0x05, 0x05, 0x00, 0x03, 0x07, 0x01, 0x01
        /*0010*/ 	.byte	0x02, 0x03, 0x01, 0x00, 0x02, 0x06, 0x01, 0x00, 0x04, 0x0b, 0x08, 0x00, 0x00, 0x00, 0x00, 0x00
        /*0020*/ 	.byte	0x00, 0x00, 0x00, 0x00


//--------------------- .nv.info._ZN7cutlass13device_kernelINS_4gemm6kernel13GemmUniversalIN4cute5tupleIJiiiiEEENS1_10collective13CollectiveMmaINS1_34MainloopSm90TmaGmmaWarpSpecializedILi7ENS5_IJNS4_1CILi1EEESB_SB_EEENS1_35KernelTmaWarpSpecializedCooperativeEEENS5_IJNSA_ILi256EEESF_NSA_ILi64EEEEEENS_10tfloat32_tENS5_IJlSB_lEEESI_SJ_NS4_8TiledMMAINS4_8MMA_AtomIJNS4_4SM904GMMA30MMA_64x256x8_F32TF32TF32_SS_TNILNSN_7ScaleInE1ELSP_1EEEEEENS4_6LayoutINS5_IJNSA_ILi2EEESB_SB_EEENS5_IJSB_NSA_ILi0EEESV_EEEEENS5_IJNS4_10UnderscoreESY_SY_EEEEENS4_13SM90_TMA_LOADENS4_14ComposedLayoutINS4_7SwizzleILi3ELi4ELi3EEENS4_18smem_ptr_flag_bitsILi32EEENSS_INS5_IJNSA_ILi8EEENSA_ILi32EEEEEENS5_IJS18_SB_EEEEEEEvNS4_8identityES11_S1C_vS1D_EENS_8epilogue10collective6detail29Sm90TmaWarpSpecializedAdapterINS1G_15DefaultEpilogueISI_SJ_SJ_NS1F_6thread17LinearCombinationISI_Li1EffLNS1K_9ScaleType4KindE0ELNS_15FloatRoundStyleE2ESI_EENS1_15EpilogueDefaultEEEEEvvEEEEvNT_6ParamsE --------------------------
	.section	.nv.info._ZN7cutlass13device_kernelINS_4gemm6kernel13GemmUniversalIN4cute5tupleIJiiiiEEENS1_10collective13CollectiveMmaINS1_34MainloopSm90TmaGmmaWarpSpecializedILi7ENS5_IJNS4_1CILi1EEESB_SB_EEENS1_35KernelTmaWarpSpecializedCooperativeEEENS5_IJNSA_ILi256EEESF_NSA_ILi64EEEEEENS_10tfloat32_tENS5_IJlSB_lEEESI_SJ_NS4_8TiledMMAINS4_8MMA_AtomIJNS4_4SM904GMMA30MMA_64x256x8_F32TF32TF32_SS_TNILNSN_7ScaleInE1ELSP_1EEEEEENS4_6LayoutINS5_IJNSA_ILi2EEESB_SB_EEENS5_IJSB_NSA_ILi0EEESV_EEEEENS5_IJNS4_10UnderscoreESY_SY_EEEEENS4_13SM90_TMA_LOADENS4_14ComposedLayoutINS4_7SwizzleILi3ELi4ELi3EEENS4_18smem_ptr_flag_bitsILi32EEENSS_INS5_IJNSA_ILi8EEENSA_ILi32EEEEEENS5_IJS18_SB_EEEEEEEvNS4_8identityES11_S1C_vS1D_EENS_8epilogue10collective6detail29Sm90TmaWarpSpecializedAdapterINS1G_15DefaultEpilogueISI_SJ_SJ_NS1F_6thread17LinearCombinationISI_Li1EffLNS1K_9ScaleType4KindE0ELNS_15FloatRoundStyleE2ESI_EENS1_15EpilogueDefaultEEEEEvvEEEEvNT_6ParamsE,"",@"SHT_CUDA_INFO"
	.sectionflags	@""
	.align	4


	//----- nvinfo : EIATTR_CUDA_API_VERSION
	.align		4
        /*0000*/ 	.byte	0x04, 0x37
        /*0002*/ 	.short	(.L_21 - .L_20)
.L_20:
        /*0004*/ 	.word	0x00000082


	//----- nvinfo : EIATTR_KPARAM_INFO
	.align		4
.L_21:
        /*0008*/ 	.byte	0x04, 0x17
        /*000a*/ 	.short	(.L_23 - .L_22)
.L_22:
        /*000c*/ 	.word	0x00000000
        /*0010*/ 	.short	0x0000
        /*0012*/ 	.short	0x0070
        /*0014*/ 	.byte	0x00, 0xf0, 0x01, 0x10


	//----- nvinfo : EIATTR_SPARSE_MMA_MASK
	.align		4
.L_23:
        /*0018*/ 	.byte	0x03, 0x50
        /*001a*/ 	.short	0x0000


	//----- nvinfo : EIATTR_MAXREG_COUNT
	.align		4
        /*001c*/ 	.byte	0x03, 0x1b
        /*001e*/ 	.short	0x00a8


	//----- nvinfo : EIATTR_NUM_BARRIERS
	.align		4
        /*0020*/ 	.byte	0x02, 0x4c
        /*0022*/ 	.byte	0x01
	.zero		1


	//----- nvinfo : EIATTR_EXTERNS
	.align		4
        /*0024*/ 	.byte	0x04, 0x0f
        /*0026*/ 	.short	(.L_25 - .L_24)


	//   ....[0]....
	.align		4
.L_24:
        /*0028*/ 	.word	index@(__assertfail)


	//----- nvinfo : EIATTR_ANNOTATIONS
	.align		4
.L_25:
        /*002c*/ 	.byte	0x04, 0x55
        /*002e*/ 	.short	(.L_27 - .L_26)


	//   ....[0]....
.L_26:
        /*0030*/ 	.word	0x00000001
        /*0034*/ 	.byte	0x00, 0x07, 0x00, 0x00, 0x01, 0x00, 0x00, 0x00, 0x00, 0x15, 0x00, 0x00, 0x01, 0x00, 0x00, 0x00
        /* <DEDUP_REMOVED lines=1381> */
        /*5694*/ 	.byte	0x70, 0x24, 0x02, 0x00, 0x01, 0x00, 0x00, 0x00, 0x20, 0x26, 0x02, 0x00


	//----- nvinfo : EIATTR_MERCURY_ISA_VERSION
	.align		4
.L_27:
        /*56a0*/ 	.byte	0x03, 0x5f
        /*56a2*/ 	.short	0x0101


	//----- nvinfo : EIATTR_INT_WARP_WIDE_INSTR_OFFSETS
	.align		4
        /*56a4*/ 	.byte	0x04, 0x31
        /*56a6*/ 	.short	(.L_29 - .L_28)


	//   ....[0]....
.L_28:
        /*56a8*/ 	.word	0x00000560


	//   ....[1]....
        /*56ac*/ 	.word	0x00000570


	//   ....[2]....
        /*56b0*/ 	.word	0x00000600


	//----- nvinfo : EIATTR_COOP_GROUP_MASK_REGIDS
	.align		4
.L_29:
        /*56b4*/ 	.byte	0x04, 0x29
        /*56b6*/ 	.short	(.L_31 - .L_30)


	//   ....[0]....
.L_30:
        /*56b8*/ 	.word	0xffffffff


	//   ....[1]....
        /*56bc*/ 	.word	0xffffffff


	//   ....[2]....
        /*56c0*/ 	.word	0xffffffff


	//   ....[3]....
        /*56c4*/ 	.word	0xffffffff


	//   ....[4]....
        /*56c8*/ 	.word	0xffffffff


	//----- nvinfo : EIATTR_COOP_GROUP_INSTR_OFFSETS
	.align		4
.L_31:
        /*56cc*/ 	.byte	0x04, 0x28
        /*56ce*/ 	.short	(.L_33 - .L_32)


	//   ....[0]....
.L_32:
        /*56d0*/ 	.word	0x00000070


	//   ....[1]....
        /*56d4*/ 	.word	0x00000080


	//   ....[2]....
        /*56d8*/ 	.word	0x000001a0


	//   ....[3]....
        /*56dc*/ 	.word	0x00000410


	//   ....[4]....
        /*56e0*/ 	.word	0x000011c0


	//----- nvinfo : EIATTR_REG_RECONFIG
	.align		4
.L_33:
        /*56e4*/ 	.byte	0x01, 0x54
	.zero		2


	//----- nvinfo : EIATTR_SYSCALL_OFFSETS
	.align		4
        /*56e8*/ 	.byte	0x04, 0x46
        /*56ea*/ 	.short	(.L_35 - .L_34)


	//   ....[0]....
.L_34:
        /*56ec*/ 	.word	0x00001370


	//----- nvinfo : EIATTR_MBARRIER_INSTR_OFFSETS
	.align		4
.L_35:
        /*56f0*/ 	.byte	0x04, 0x39
        /*56f2*/ 	.short	(.L_37 - .L_36)


	//   ....[0]....
.L_36:
        /*56f4*/ 	.word	0x00000320
        /*56f8*/ 	.word	0x000000ff
        /*56fc*/ 	.word	0x00000000
        /*5700*/ 	.short	0x0100
        /*5702*/ 	.byte	0x08
	.zero		1


	//   ....[1]....
        /*5704*/ 	.word	0x00000330
        /*5708*/ 	.word	0x000000ff
        /*570c*/ 	.word	0x00000038
        /*5710*/ 	.short	0x0100
        /*5712*/ 	.byte	0x08
	.zero		1


	//   ....[2]....
        /*5714*/ 	.word	0x00000340
        /*5718*/ 	.word	0x000000ff
        /*571c*/ 	.word	0x00000008
        /*5720*/ 	.short	0x0100
        /*5722*/ 	.byte	0x08
	.zero		1


	//   ....[3]....
        /*5724*/ 	.word	0x00000350
        /*5728*/ 	.word	0x000000ff
        /*572c*/ 	.word	0x00000040
        /*5730*/ 	.short	0x0100
        /*5732*/ 	.byte	0x08
	.zero		1


	//   ....[4]....
        /*5734*/ 	.word	0x00000360
        /*5738*/ 	.word	0x000000ff
        /*573c*/ 	.word	0x00000010
        /*5740*/ 	.short	0x0100
        /*5742*/ 	.byte	0x08
	.zero		1


	//   ....[5]....
        /*5744*/ 	.word	0x00000370
        /*5748*/ 	.word	0x000000ff
        /*574c*/ 	.word	0x00000048
        /*5750*/ 	.short	0x0100
        /*5752*/ 	.byte	0x08
	.zero		1


	//   ....[6]....
        /*5754*/ 	.word	0x00000380
        /*5758*/ 	.word	0x000000ff
        /*575c*/ 	.word	0x00000018
        /*5760*/ 	.short	0x0100
        /*5762*/ 	.byte	0x08
	.zero		1


	//   ....[7]....
        /*5764*/ 	.word	0x00000390
        /*5768*/ 	.word	0x000000ff
        /*576c*/ 	.word	0x00000050
        /*5770*/ 	.short	0x0100
        /*5772*/ 	.byte	0x08
	.zero		1


	//   ....[8]....
        /*5774*/ 	.word	0x000003a0
        /*5778*/ 	.word	0x000000ff
        /*577c*/ 	.word	0x00000020
        /*5780*/ 	.short	0x0100
        /*5782*/ 	.byte	0x08
	.zero		1


	//   ....[9]....
        /*5784*/ 	.word	0x000003b0
        /*5788*/ 	.word	0x000000ff
        /*578c*/ 	.word	0x00000058
        /*5790*/ 	.short	0x0100
        /*5792*/ 	.byte	0x08
	.zero		1


	//   ....[10]....
        /*5794*/ 	.word	0x000003c0
        /*5798*/ 	.word	0x000000ff
        /*579c*/ 	.word	0x00000028
        /*57a0*/ 	.short	0x0100
        /*57a2*/ 	.byte	0x08
	.zero		1


	//   ....[11]....
        /*57a4*/ 	.word	0x000003d0
        /*57a8*/ 	.word	0x000000ff
        /*57ac*/ 	.word	0x00000060
        /*57b0*/ 	.short	0x0100
        /*57b2*/ 	.byte	0x08
	.zero		1


	//   ....[12]....
        /*57b4*/ 	.word	0x000003e0
        /*57b8*/ 	.word	0x000000ff
        /*57bc*/ 	.word	0x00000030
        /*57c0*/ 	.short	0x0100
        /*57c2*/ 	.byte	0x08
	.zero		1


	//   ....[13]....
        /*57c4*/ 	.word	0x000003f0
        /*57c8*/ 	.word	0x000000ff
        /*57cc*/ 	.word	0x00000068
        /*57d0*/ 	.short	0x0100
        /*57d2*/ 	.byte	0x08
	.zero		1


	//   ....[14]....
        /*57d4*/ 	.word	0x00000670
        /*57d8*/ 	.word	0x000000ff
        /*57dc*/ 	.word	0x00000080
        /*57e0*/ 	.short	0x0100
        /*57e2*/ 	.byte	0x10
	.zero		1


	//   ....[15]....
        /*57e4*/ 	.word	0x00000710
        /*57e8*/ 	.word	0x000000ff
        /*57ec*/ 	.word	0x00000088
        /*57f0*/ 	.short	0x0100
        /*57f2*/ 	.byte	0x10
	.zero		1


	//   ....[16]....
        /*57f4*/ 	.word	0x00001410
        /*57f8*/ 	.word	0x00000003
        /*57fc*/ 	.word	0x00000000
        /*5800*/ 	.short	0x010a
        /*5802*/ 	.byte	0x3f
	.zero		1


	//   ....[17]....
        /*5804*/ 	.word	0x00001450
        /*5808*/ 	.word	0x00000003
        /*580c*/ 	.word	0x00000000
        /*5810*/ 	.short	0x010a
        /*5812*/ 	.byte	0x3f
	.zero		1


	//   ....[18]....
        /*5814*/ 	.word	0x00008a40
        /*5818*/ 	.word	0x000000ff
        /*581c*/ 	.word	0x00000000
        /*5820*/ 	.short	0x010a
        /*5822*/ 	.byte	0x0a
	.zero		1


	//   ....[19]....
        /*5824*/ 	.word	0x00008a80
        /*5828*/ 	.word	0x000000ff
        /*582c*/ 	.word	0x00000000
        /*5830*/ 	.short	0x010a
        /*5832*/ 	.byte	0x0a
	.zero		1


	//   ....[20]....
        /*5834*/ 	.word	0x00010b30
        /*5838*/ 	.word	0x000000ff
        /*583c*/ 	.word	0x00000000
        /*5840*/ 	.short	0x0101
        /*5842*/ 	.byte	0x08
	.zero		1


	//   ....[21]....
        /*5844*/ 	.word	0x00010d60
        /*5848*/ 	.word	0x000000ff
        /*584c*/ 	.word	0x00000000
        /*5850*/ 	.short	0x0101
        /*5852*/ 	.byte	0x04
	.zero		1


	//   ....[22]....
        /*5854*/ 	.word	0x00022130
        /*5858*/ 	.word	0x0000000e
        /*585c*/ 	.word	0x00000038
        /*5860*/ 	.short	0x010a
        /*5862*/ 	.byte	0x3f
	.zero		1


	//   ....[23]....
        /*5864*/ 	.word	0x00022580
        /*5868*/ 	.word	0x00000003
        /*586c*/ 	.word	0x00000088
        /*5870*/ 	.short	0x0101
        /*5872*/ 	.byte	0x3f
	.zero		1


	//   ....[24]....
        /*5874*/ 	.word	0x00022d30
        /*5878*/ 	.word	0x00000003
        /*587c*/ 	.word	0x00000000
        /*5880*/ 	.short	0x010a
        /*5882*/ 	.byte	0x3f
	.zero		1


	//   ....[25]....
        /*5884*/ 	.word	0x00022dc0
        /*5888*/ 	.word	0x00000003
        /*588c*/ 	.word	0x00000000
        /*5890*/ 	.short	0x010a
        /*5892*/ 	.byte	0x3f
	.zero		1


	//   ....[26]....
        /*5894*/ 	.word	0x00022e50
        /*5898*/ 	.word	0x00000003
        /*589c*/ 	.word	0x00000000
        /*58a0*/ 	.short	0x010a
        /*58a2*/ 	.byte	0x3f
	.zero		1


	//   ....[27]....
        /*58a4*/ 	.word	0x00022ee0
        /*58a8*/ 	.word	0x00000003
        /*58ac*/ 	.word	0x00000000
        /*58b0*/ 	.short	0x010a
        /*58b2*/ 	.byte	0x3f
	.zero		1


	//   ....[28]....
        /*58b4*/ 	.word	0x00022f70
        /*58b8*/ 	.word	0x00000003
        /*58bc*/ 	.word	0x00000000
        /*58c0*/ 	.short	0x010a
        /*58c2*/ 	.byte	0x3f
	.zero		1


	//   ....[29]....
        /*58c4*/ 	.word	0x00023000
        /*58c8*/ 	.word	0x00000003
        /*58cc*/ 	.word	0x00000000
        /*58d0*/ 	.short	0x010a
        /*58d2*/ 	.byte	0x3f
	.zero		1


	//   ....[30]....
        /*58d4*/ 	.word	0x00023090
        /*58d8*/ 	.word	0x00000003
        /*58dc*/ 	.word	0x00000000
        /*58e0*/ 	.short	0x010a
        /*58e2*/ 	.byte	0x3f
	.zero		1


	//   ....[31]....
        /*58e4*/ 	.word	0x000230f0
        /*58e8*/ 	.word	0x00000003
        /*58ec*/ 	.word	0x00000000
        /*58f0*/ 	.short	0x010a
        /*58f2*/ 	.byte	0x3f
	.zero		1


	//   ....[32]....
        /*58f4*/ 	.word	0x00023150
        /*58f8*/ 	.word	0x00000004
        /*58fc*/ 	.word	0x00000000
        /*5900*/ 	.short	0x010a
        /*5902*/ 	.byte	0x3f
	.zero		1


	//   ....[33]....
        /*5904*/ 	.word	0x00023220
        /*5908*/ 	.word	0x0000000e
        /*590c*/ 	.word	0x00000038
        /*5910*/ 	.short	0x010a
        /*5912*/ 	.byte	0x3f
	.zero		1


	//   ....[34]....
        /*5914*/ 	.word	0x000232f0
        /*5918*/ 	.word	0x00000003
        /*591c*/ 	.word	0x00000000
        /*5920*/ 	.short	0x010a
        /*5922*/ 	.byte	0x3f
	.zero		1


	//   ....[35]....
        /*5924*/ 	.word	0x00023340
        /*5928*/ 	.word	0x00000003
        /*592c*/ 	.word	0x00000000
        /*5930*/ 	.short	0x010a
        /*5932*/ 	.byte	0x3f
	.zero		1


	//   ....[36]....
        /*5934*/ 	.word	0x00023390
        /*5938*/ 	.word	0x00000003
        /*593c*/ 	.word	0x00000000
        /*5940*/ 	.short	0x010a
        /*5942*/ 	.byte	0x3f
	.zero		1


	//   ....[37]....
        /*5944*/ 	.word	0x000233e0
        /*5948*/ 	.word	0x00000003
        /*594c*/ 	.word	0x00000000
        /*5950*/ 	.short	0x010a
        /*5952*/ 	.byte	0x3f
	.zero		1


	//   ....[38]....
        /*5954*/ 	.word	0x00023430
        /*5958*/ 	.word	0x00000003
        /*595c*/ 	.word	0x00000000
        /*5960*/ 	.short	0x010a
        /*5962*/ 	.byte	0x3f
	.zero		1


	//   ....[39]....
        /*5964*/ 	.word	0x00023480
        /*5968*/ 	.word	0x00000003
        /*596c*/ 	.word	0x00000000
        /*5970*/ 	.short	0x010a
        /*5972*/ 	.byte	0x3f
	.zero		1


	//----- nvinfo : EIATTR_NUM_MBARRIERS
	.align		4
.L_37:
        /*5974*/ 	.byte	0x03, 0x38
        /*5976*/ 	.short	0x0010


	//----- nvinfo : EIATTR_EXIT_INSTR_OFFSETS
	.align		4
        /*5978*/ 	.byte	0x04, 0x1c
        /*597a*/ 	.short	(.L_39 - .L_38)


	//   ....[0]....
.L_38:
        /*597c*/ 	.word	0x00000770


	//   ....[1]....
        /*5980*/ 	.word	0x000010e0


	//   ....[2]....
        /*5984*/ 	.word	0x000216c0


	//   ....[3]....
        /*5988*/ 	.word	0x00021dc0


	//   ....[4]....
        /*598c*/ 	.word	0x000230e0


	//----- nvinfo : EIATTR_MAX_THREADS
	.align		4
.L_39:
        /*5990*/ 	.byte	0x04, 0x05
        /*5992*/ 	.short	(.L_41 - .L_40)
.L_40:
        /*5994*/ 	.word	0x00000180
        /*5998*/ 	.word	0x00000001
        /*599c*/ 	.word	0x00000001


	//----- nvinfo : EIATTR_CRS_STACK_SIZE
	.align		4
.L_41:
        /*59a0*/ 	.byte	0x04, 0x1e
        /*59a2*/ 	.short	(.L_43 - .L_42)
.L_42:
        /*59a4*/ 	.word	0x00000000


	//----- nvinfo : EIATTR_CBANK_PARAM_SIZE
	.align		4
.L_43:
        /*59a8*/ 	.byte	0x03, 0x19
        /*59aa*/ 	.short	0x0470


	//----- nvinfo : EIATTR_PARAM_CBANK
	.align		4
        /*59ac*/ 	.byte	0x04, 0x0a
        /*59ae*/ 	.short	(.L_45 - .L_44)
	.align		4
.L_44:
        /*59b0*/ 	.word	index@(.nv.constant0._ZN7cutlass13device_kernelINS_4gemm6kernel13GemmUniversalIN4cute5tupleIJiiiiEEENS1_10collective13CollectiveMmaINS1_34MainloopSm90TmaGmmaWarpSpecializedILi7ENS5_IJNS4_1CILi1EEESB_SB_EEENS1_35KernelTmaWarpSpecializedCooperativeEEENS5_IJNSA_ILi256EEESF_NSA_ILi64EEEEEENS_10tfloat32_tENS5_IJlSB_lEEESI_SJ_NS4_8TiledMMAINS4_8MMA_AtomIJNS4_4SM904GMMA30MMA_64x256x8_F32TF32TF32_SS_TNILNSN_7ScaleInE1ELSP_1EEEEEENS4_6LayoutINS5_IJNSA_ILi2EEESB_SB_EEENS5_IJSB_NSA_ILi0EEESV_EEEEENS5_IJNS4_10UnderscoreESY_SY_EEEEENS4_13SM90_TMA_LOADENS4_14ComposedLayoutINS4_7SwizzleILi3ELi4ELi3EEENS4_18smem_ptr_flag_bitsILi32EEENSS_INS5_IJNSA_ILi8EEENSA_ILi32EEEEEENS5_IJS18_SB_EEEEEEEvNS4_8identityES11_S1C_vS1D_EENS_8epilogue10collective6detail29Sm90TmaWarpSpecializedAdapterINS1G_15DefaultEpilogueISI_SJ_SJ_NS1F_6thread17LinearCombinationISI_Li1EffLNS1K_9ScaleType4KindE0ELNS_15FloatRoundStyleE2ESI_EENS1_15EpilogueDefaultEEEEEvvEEEEvNT_6ParamsE)
        /*59b4*/ 	.short	0x0210
        /*59b6*/ 	.short	0x0470


	//----- nvinfo : EIATTR_SW_WAR
	.align		4
.L_45:
        /*59b8*/ 	.byte	0x04, 0x36
        /*59ba*/ 	.short	(.L_47 - .L_46)
.L_46:
        /*59bc*/ 	.word	0x00000008
.L_47:


//--------------------- .nv.callgraph             --------------------------
	.section	.nv.callgraph,"",@"SHT_CUDA_CALLGRAPH"
	.align	4
	.sectionentsize	8
	.align		4
        /*0000*/ 	.word	0x00000000
	.align		4
        /*0004*/ 	.word	0xffffffff
	.align		4
        /*0008*/ 	.word	index@(_ZN7cutlass13device_kernelINS_4gemm6kernel13GemmUniversalIN4cute5tupleIJiiiiEEENS1_10collective13CollectiveMmaINS1_34MainloopSm90TmaGmmaWarpSpecializedILi7ENS5_IJNS4_1CILi1EEESB_SB_EEENS1_35KernelTmaWarpSpecializedCooperativeEEENS5_IJNSA_ILi256EEESF_NSA_ILi64EEEEEENS_10tfloat32_tENS5_IJlSB_lEEESI_SJ_NS4_8TiledMMAINS4_8MMA_AtomIJNS4_4SM904GMMA30MMA_64x256x8_F32TF32TF32_SS_TNILNSN_7ScaleInE1ELSP_1EEEEEENS4_6LayoutINS5_IJNSA_ILi2EEESB_SB_EEENS5_IJSB_NSA_ILi0EEESV_EEEEENS5_IJNS4_10UnderscoreESY_SY_EEEEENS4_13SM90_TMA_LOADENS4_14ComposedLayoutINS4_7SwizzleILi3ELi4ELi3EEENS4_18smem_ptr_flag_bitsILi32EEENSS_INS5_IJNSA_ILi8EEENSA_ILi32EEEEEENS5_IJS18_SB_EEEEEEEvNS4_8identityES11_S1C_vS1D_EENS_8epilogue10collective6detail29Sm90TmaWarpSpecializedAdapterINS1G_15DefaultEpilogueISI_SJ_SJ_NS1F_6thread17LinearCombinationISI_Li1EffLNS1K_9ScaleType4KindE0ELNS_15FloatRoundStyleE2ESI_EENS1_15EpilogueDefaultEEEEEvvEEEEvNT_6ParamsE)
	.align		4
        /*000c*/ 	.word	index@(__assertfail)
	.align		4
        /*0010*/ 	.word	0x00000000
	.align		4
        /*0014*/ 	.word	0xfffffffe
	.align		4
        /*0018*/ 	.word	0x00000000
	.align		4
        /*001c*/ 	.word	0xfffffffd
	.align		4
        /*0020*/ 	.word	0x00000000
	.align		4
        /*0024*/ 	.word	0xfffffffc


//--------------------- .nv.constant4             --------------------------
	.section	.nv.constant4,"a",@progbits
	.align	8
	.align		8
.nv.constant4:
        /*0000*/ 	.dword	__assertfail
	.align		8
        /*0008*/ 	.dword	__unnamed_1
	.align		8
        /*0010*/ 	.dword	_ZN40_INTERNAL_de744eae_4_k_cu_77792eff_131174cuda3std3__45__cpo5beginE
	.align		8
        /*0018*/ 	.dword	_ZN40_INTERNAL_de744eae_4_k_cu_77792eff_131174cuda3std3__45__cpo3endE
	.align		8
        /*0020*/ 	.dword	_ZN40_INTERNAL_de744eae_4_k_cu_77792eff_131174cuda3std3__45__cpo6cbeginE
	.align		8
        /*0028*/ 	.dword	_ZN40_INTERNAL_de744eae_4_k_cu_77792eff_131174cuda3std3__45__cpo4cendE
	.align		8
        /*0030*/ 	.dword	_ZN40_INTERNAL_de744eae_4_k_cu_77792eff_131174cuda3std3__442_GLOBAL__N__de744eae_4_k_cu_77792eff_131176ignoreE
	.align		8
        /*0038*/ 	.dword	_ZN40_INTERNAL_de744eae_4_k_cu_77792eff_131174cuda3std3__419piecewise_constructE
	.align		8
        /*0040*/ 	.dword	_ZN40_INTERNAL_de744eae_4_k_cu_77792eff_131174cuda3std3__48in_placeE
	.align		8
        /*0048*/ 	.dword	_ZN40_INTERNAL_de744eae_4_k_cu_77792eff_131174cuda3std6ranges3__45__cpo4swapE
	.align		8
        /*0050*/ 	.dword	_ZN40_INTERNAL_de744eae_4_k_cu_77792eff_131174cuda3std6ranges3__45__cpo9iter_moveE
	.align		8
        /*0058*/ 	.dword	_ZN40_INTERNAL_de744eae_4_k_cu_77792eff_131174cute7productE
	.align		8
        /*0060*/ 	.dword	_ZN40_INTERNAL_de744eae_4_k_cu_77792eff_131174cute1_E
	.align		8
        /*0068*/ 	.dword	$str$22
	.align		8
        /*0070*/ 	.dword	$str$23


//--------------------- .text._ZN7cutlass13device_kernelINS_4gemm6kernel13GemmUniversalIN4cute5tupleIJiiiiEEENS1_10collective13CollectiveMmaINS1_34MainloopSm90TmaGmmaWarpSpecializedILi7ENS5_IJNS4_1CILi1EEESB_SB_EEENS1_35KernelTmaWarpSpecializedCooperativeEEENS5_IJNSA_ILi256EEESF_NSA_ILi64EEEEEENS_10tfloat32_tENS5_IJlSB_lEEESI_SJ_NS4_8TiledMMAINS4_8MMA_AtomIJNS4_4SM904GMMA30MMA_64x256x8_F32TF32TF32_SS_TNILNSN_7ScaleInE1ELSP_1EEEEEENS4_6LayoutINS5_IJNSA_ILi2EEESB_SB_EEENS5_IJSB_NSA_ILi0EEESV_EEEEENS5_IJNS4_10UnderscoreESY_SY_EEEEENS4_13SM90_TMA_LOADENS4_14ComposedLayoutINS4_7SwizzleILi3ELi4ELi3EEENS4_18smem_ptr_flag_bitsILi32EEENSS_INS5_IJNSA_ILi8EEENSA_ILi32EEEEEENS5_IJS18_SB_EEEEEEEvNS4_8identityES11_S1C_vS1D_EENS_8epilogue10collective6detail29Sm90TmaWarpSpecializedAdapterINS1G_15DefaultEpilogueISI_SJ_SJ_NS1F_6thread17LinearCombinationISI_Li1EffLNS1K_9ScaleType4KindE0ELNS_15FloatRoundStyleE2ESI_EENS1_15EpilogueDefaultEEEEEvvEEEEvNT_6ParamsE --------------------------
	.section	.text._ZN7cutlass13device_kernelINS_4gemm6kernel13GemmUniversalIN4cute5tupleIJiiiiEEENS1_10collective13CollectiveMmaINS1_34MainloopSm90TmaGmmaWarpSpecializedILi7ENS5_IJNS4_1CILi1EEESB_SB_EEENS1_35KernelTmaWarpSpecializedCooperativeEEENS5_IJNSA_ILi256EEESF_NSA_ILi64EEEEEENS_10tfloat32_tENS5_IJlSB_lEEESI_SJ_NS4_8TiledMMAINS4_8MMA_AtomIJNS4_4SM904GMMA30MMA_64x256x8_F32TF32TF32_SS_TNILNSN_7ScaleInE1ELSP_1EEEEEENS4_6LayoutINS5_IJNSA_ILi2EEESB_SB_EEENS5_IJSB_NSA_ILi0EEESV_EEEEENS5_IJNS4_10UnderscoreESY_SY_EEEEENS4_13SM90_TMA_LOADENS4_14ComposedLayoutINS4_7SwizzleILi3ELi4ELi3EEENS4_18smem_ptr_flag_bitsILi32EEENSS_INS5_IJNSA_ILi8EEENSA_ILi32EEEEEENS5_IJS18_SB_EEEEEEEvNS4_8identityES11_S1C_vS1D_EENS_8epilogue10collective6detail29Sm90TmaWarpSpecializedAdapterINS1G_15DefaultEpilogueISI_SJ_SJ_NS1F_6thread17LinearCombinationISI_Li1EffLNS1K_9ScaleType4KindE0ELNS_15FloatRoundStyleE2ESI_EENS1_15EpilogueDefaultEEEEEvvEEEEvNT_6ParamsE,"ax",@progbits
	.align	128
.text._ZN7cutlass13device_kernelINS_4gemm6kernel13GemmUniversalIN4cute5tupleIJiiiiEEENS1_10collective13CollectiveMmaINS1_34MainloopSm90TmaGmmaWarpSpecializedILi7ENS5_IJNS4_1CILi1EEESB_SB_EEENS1_35KernelTmaWarpSpecializedCooperativeEEENS5_IJNSA_ILi256EEESF_NSA_ILi64EEEEEENS_10tfloat32_tENS5_IJlSB_lEEESI_SJ_NS4_8TiledMMAINS4_8MMA_AtomIJNS4_4SM904GMMA30MMA_64x256x8_F32TF32TF32_SS_TNILNSN_7ScaleInE1ELSP_1EEEEEENS4_6LayoutINS5_IJNSA_ILi2EEESB_SB_EEENS5_IJSB_NSA_ILi0EEESV_EEEEENS5_IJNS4_10UnderscoreESY_SY_EEEEENS4_13SM90_TMA_LOADENS4_14ComposedLayoutINS4_7SwizzleILi3ELi4ELi3EEENS4_18smem_ptr_flag_bitsILi32EEENSS_INS5_IJNSA_ILi8EEENSA_ILi32EEEEEENS5_IJS18_SB_EEEEEEEvNS4_8identityES11_S1C_vS1D_EENS_8epilogue10collective6detail29Sm90TmaWarpSpecializedAdapterINS1G_15DefaultEpilogueISI_SJ_SJ_NS1F_6thread17LinearCombinationISI_Li1EffLNS1K_9ScaleType4KindE0ELNS_15FloatRoundStyleE2ESI_EENS1_15EpilogueDefaultEEEEEvvEEEEvNT_6ParamsE:
        .type           _ZN7cutlass13device_kernelINS_4gemm6kernel13GemmUniversalIN4cute5tupleIJiiiiEEENS1_10collective13CollectiveMmaINS1_34MainloopSm90TmaGmmaWarpSpecializedILi7ENS5_IJNS4_1CILi1EEESB_SB_EEENS1_35KernelTmaWarpSpecializedCooperativeEEENS5_IJNSA_ILi256EEESF_NSA_ILi64EEEEEENS_10tfloat32_tENS5_IJlSB_lEEESI_SJ_NS4_8TiledMMAINS4_8MMA_AtomIJNS4_4SM904GMMA30MMA_64x256x8_F32TF32TF32_SS_TNILNSN_7ScaleInE1ELSP_1EEEEEENS4_6LayoutINS5_IJNSA_ILi2EEESB_SB_EEENS5_IJSB_NSA_ILi0EEESV_EEEEENS5_IJNS4_10UnderscoreESY_SY_EEEEENS4_13SM90_TMA_LOADENS4_14ComposedLayoutINS4_7SwizzleILi3ELi4ELi3EEENS4_18smem_ptr_flag_bitsILi32EEENSS_INS5_IJNSA_ILi8EEENSA_ILi32EEEEEENS5_IJS18_SB_EEEEEEEvNS4_8identityES11_S1C_vS1D_EENS_8epilogue10collective6detail29Sm90TmaWarpSpecializedAdapterINS1G_15DefaultEpilogueISI_SJ_SJ_NS1F_6thread17LinearCombinationISI_Li1EffLNS1K_9ScaleType4KindE0ELNS_15FloatRoundStyleE2ESI_EENS1_15EpilogueDefaultEEEEEvvEEEEvNT_6ParamsE,@function
        .size           _ZN7cutlass13device_kernelINS_4gemm6kernel13GemmUniversalIN4cute5tupleIJiiiiEEENS1_10collective13CollectiveMmaINS1_34MainloopSm90TmaGmmaWarpSpecializedILi7ENS5_IJNS4_1CILi1EEESB_SB_EEENS1_35KernelTmaWarpSpecializedCooperativeEEENS5_IJNSA_ILi256EEESF_NSA_ILi64EEEEEENS_10tfloat32_tENS5_IJlSB_lEEESI_SJ_NS4_8TiledMMAINS4_8MMA_AtomIJNS4_4SM904GMMA30MMA_64x256x8_F32TF32TF32_SS_TNILNSN_7ScaleInE1ELSP_1EEEEEENS4_6LayoutINS5_IJNSA_ILi2EEESB_SB_EEENS5_IJSB_NSA_ILi0EEESV_EEEEENS5_IJNS4_10UnderscoreESY_SY_EEEEENS4_13SM90_TMA_LOADENS4_14ComposedLayoutINS4_7SwizzleILi3ELi4ELi3EEENS4_18smem_ptr_flag_bitsILi32EEENSS_INS5_IJNSA_ILi8EEENSA_ILi32EEEEEENS5_IJS18_SB_EEEEEEEvNS4_8identityES11_S1C_vS1D_EENS_8epilogue10collective6detail29Sm90TmaWarpSpecializedAdapterINS1G_15DefaultEpilogueISI_SJ_SJ_NS1F_6thread17LinearCombinationISI_Li1EffLNS1K_9ScaleType4KindE0ELNS_15FloatRoundStyleE2ESI_EENS1_15EpilogueDefaultEEEEEvvEEEEvNT_6ParamsE,(.L_x_582 - _ZN7cutlass13device_kernelINS_4gemm6kernel13GemmUniversalIN4cute5tupleIJiiiiEEENS1_10collective13CollectiveMmaINS1_34MainloopSm90TmaGmmaWarpSpecializedILi7ENS5_IJNS4_1CILi1EEESB_SB_EEENS1_35KernelTmaWarpSpecializedCooperativeEEENS5_IJNSA_ILi256EEESF_NSA_ILi64EEEEEENS_10tfloat32_tENS5_IJlSB_lEEESI_SJ_NS4_8TiledMMAINS4_8MMA_AtomIJNS4_4SM904GMMA30MMA_64x256x8_F32TF32TF32_SS_TNILNSN_7ScaleInE1ELSP_1EEEEEENS4_6LayoutINS5_IJNSA_ILi2EEESB_SB_EEENS5_IJSB_NSA_ILi0EEESV_EEEEENS5_IJNS4_10UnderscoreESY_SY_EEEEENS4_13SM90_TMA_LOADENS4_14ComposedLayoutINS4_7SwizzleILi3ELi4ELi3EEENS4_18smem_ptr_flag_bitsILi32EEENSS_INS5_IJNSA_ILi8EEENSA_ILi32EEEEEENS5_IJS18_SB_EEEEEEEvNS4_8identityES11_S1C_vS1D_EENS_8epilogue10collective6detail29Sm90TmaWarpSpecializedAdapterINS1G_15DefaultEpilogueISI_SJ_SJ_NS1F_6thread17LinearCombinationISI_Li1EffLNS1K_9ScaleType4KindE0ELNS_15FloatRoundStyleE2ESI_EENS1_15EpilogueDefaultEEEEEvvEEEEvNT_6ParamsE)
        .other          _ZN7cutlass13device_kernelINS_4gemm6kernel13GemmUniversalIN4cute5tupleIJiiiiEEENS1_10collective13CollectiveMmaINS1_34MainloopSm90TmaGmmaWarpSpecializedILi7ENS5_IJNS4_1CILi1EEESB_SB_EEENS1_35KernelTmaWarpSpecializedCooperativeEEENS5_IJNSA_ILi256EEESF_NSA_ILi64EEEEEENS_10tfloat32_tENS5_IJlSB_lEEESI_SJ_NS4_8TiledMMAINS4_8MMA_AtomIJNS4_4SM904GMMA30MMA_64x256x8_F32TF32TF32_SS_TNILNSN_7ScaleInE1ELSP_1EEEEEENS4_6LayoutINS5_IJNSA_ILi2EEESB_SB_EEENS5_IJSB_NSA_ILi0EEESV_EEEEENS5_IJNS4_10UnderscoreESY_SY_EEEEENS4_13SM90_TMA_LOADENS4_14ComposedLayoutINS4_7SwizzleILi3ELi4ELi3EEENS4_18smem_ptr_flag_bitsILi32EEENSS_INS5_IJNSA_ILi8EEENSA_ILi32EEEEEENS5_IJS18_SB_EEEEEEEvNS4_8identityES11_S1C_vS1D_EENS_8epilogue10collective6detail29Sm90TmaWarpSpecializedAdapterINS1G_15DefaultEpilogueISI_SJ_SJ_NS1F_6thread17LinearCombinationISI_Li1EffLNS1K_9ScaleType4KindE0ELNS_15FloatRoundStyleE2ESI_EENS1_15EpilogueDefaultEEEEEvvEEEEvNT_6ParamsE,@"STO_CUDA_ENTRY STV_DEFAULT"
_ZN7cutlass13device_kernelINS_4gemm6kernel13GemmUniversalIN4cute5tupleIJiiiiEEENS1_10collective13CollectiveMmaINS1_34MainloopSm90TmaGmmaWarpSpecializedILi7ENS5_IJNS4_1CILi1EEESB_SB_EEENS1_35KernelTmaWarpSpecializedCooperativeEEENS5_IJNSA_ILi256EEESF_NSA_ILi64EEEEEENS_10tfloat32_tENS5_IJlSB_lEEESI_SJ_NS4_8TiledMMAINS4_8MMA_AtomIJNS4_4SM904GMMA30MMA_64x256x8_F32TF32TF32_SS_TNILNSN_7ScaleInE1ELSP_1EEEEEENS4_6LayoutINS5_IJNSA_ILi2EEESB_SB_EEENS5_IJSB_NSA_ILi0EEESV_EEEEENS5_IJNS4_10UnderscoreESY_SY_EEEEENS4_13SM90_TMA_LOADENS4_14ComposedLayoutINS4_7SwizzleILi3ELi4ELi3EEENS4_18smem_ptr_flag_bitsILi32EEENSS_INS5_IJNSA_ILi8EEENSA_ILi32EEEEEENS5_IJS18_SB_EEEEEEEvNS4_8identityES11_S1C_vS1D_EENS_8epilogue10collective6detail29Sm90TmaWarpSpecializedAdapterINS1G_15DefaultEpilogueISI_SJ_SJ_NS1F_6thread17LinearCombinationISI_Li1EffLNS1K_9ScaleType4KindE0ELNS_15FloatRoundStyleE2ESI_EENS1_15EpilogueDefaultEEEEEvvEEEEvNT_6ParamsE:
[----:B------:R-:W0:Y:S02]  /*0000*/  LDC R1, c[0x0][0x28] ;  /* 0x00000a00ff017b82 */ /* 0x000e240000000800 */
[----:B0-----:R-:W-:Y:S01]  /*0010*/  VIADD R1, R1, 0xfffff308 ;  /* 0xfffff30801017836 */ /* 0x001fe20000000000 */
[----:B------:R-:W0:Y:S01]  /*0020*/  S2R R2, SR_TID.X ;  /* 0x0000000000027919 */ /* 0x000e220000002100 */
[----:B------:R-:W-:Y:S01]  /*0030*/  ELECT P0, URZ, PT ;  /* 0x00000000003f782f */ /* 0x000fe20003800000 */
[----:B------:R-:W-:Y:S01]  /*0040*/  BSSY B0, `(.L_x_0) ;  /* 0x0000015000007945 */ /* 0x000fe20003800000 */
[--C-:B0-----:R-:W-:Y:S02]  /*0050*/  SHF.R.U32.HI R0, RZ, 0x5, R2.reuse ;  /* 0x00000005ff007819 */ /* 0x101fe40000011602 */
[----:B------:R-:W-:-:S03]  /*0060*/  SHF.R.U32.HI R162, RZ, 0x7, R2 ;  /* 0x00000007ffa27819 */ /* 0x000fc60000011602 */
[----:B------:R-:W0:Y:S04]  /*0070*/  SHFL.IDX PT, R3, R0, RZ, 0x1f ;  /* 0x00001fff00037589 */ /* 0x000e2800000e0000 */
[----:B------:R-:W1:Y:S01]  /*0080*/  SHFL.IDX PT, R2, R162, RZ, 0x1f ;  /* 0x00001fffa2027589 */ /* 0x000e6200000e0000 */
[----:B0-----:R-:W-:Y:S02]  /*0090*/  R2UR UR10, R3 ;  /* 0x00000000030a72ca */ /* 0x001fe400000e0000 */
[----:B-1----:R-:W-:-:S11]  /*00a0*/  R2UR UR5, R2 ;  /* 0x00000000020572ca */ /* 0x002fd600000e0000 */
[----:B------:R-:W-:Y:S02]  /*00b0*/  USHF.R.S32.HI UR4, URZ, 0x1f, UR10 ;  /* 0x0000001f3f047899 */ /* 0x000fe4000801140a */
[----:B------:R-:W-:Y:S02]  /*00c0*/  ISETP.NE.OR P0, PT, RZ, UR10, !P0 ;  /* 0x0000000aff007c0c */ /* 0x000fe4000c705670 */
[----:B------:R-:W-:-:S04]  /*00d0*/  ULEA.HI UR4, UR4, UR10, URZ, 0x2 ;  /* 0x0000000a04047291 */ /* 0x000fc8000f8f103f */
[----:B------:R-:W-:-:S04]  /*00e0*/  ULOP3.LUT UR4, UR4, 0xfffffffc, URZ, 0xc0, !UPT ;  /* 0xfffffffc04047892 */ /* 0x000fc8000f8ec03f */
[----:B------:R-:W-:-:S03]  /*00f0*/  UIADD3 UR10, UR10, -UR4, URZ ;  /* 0x800000040a0a7290 */ /* 0x000fc6000fffe03f */
[----:B------:R-:W-:Y:S09]  /*0100*/  @P0 BRA `(.L_x_1) ;  /* 0x0000000000200947 */ /* 0x000ff20003800000 */
[----:B------:R-:W-:Y:S02]  /*0110*/  ULDC.64 UR6, c[0x0][0x198] ;  /* 0x0000660000067ab9 */ /* 0x000fe40000000a00 */
[----:B------:R-:W-:Y:S02]  /*0120*/  UIADD3 UR8, UP0, UR6, 0xf0, URZ ;  /* 0x000000f006087890 */ /* 0x000fe4000ff1e03f */
[----:B------:R-:W-:Y:S02]  /*0130*/  UIADD3 UR6, UP1, UR6, 0x1f0, URZ ;  /* 0x000001f006067890 */ /* 0x000fe4000ff3e03f */
[----:B------:R-:W-:Y:S02]  /*0140*/  UIADD3.X UR9, URZ, UR7, URZ, UP0, !UPT ;  /* 0x000000073f097290 */ /* 0x000fe400087fe43f */
[----:B------:R-:W-:-:S07]  /*0150*/  UIADD3.X UR7, URZ, UR7, URZ, UP1, !UPT ;  /* 0x000000073f077290 */ /* 0x000fce0008ffe43f */
[----:B------:R0:W-:Y:S02]  /*0160*/  UTMACCTL.PF [UR8] ;  /* 0x00000000080079b9 */ /* 0x0001e40008040000 */
[----:B------:R0:W-:Y:S02]  /*0170*/  UTMACCTL.PF [UR6] ;  /* 0x00000000060079b9 */ /* 0x0001e40008040000 */
[----:B0-----:R-:W-:Y:S01]  /*0180*/  NOP ;  /* 0x0000000000007918 */ /* 0x001fe20000000000 */
.L_x_1:
[----:B------:R-:W-:Y:S05]  /*0190*/  BSYNC B0 ;  /* 0x0000000000007941 */ /* 0x000fea0003800000 */
.L_x_0:
[----:B------:R-:W0:Y:S01]  /*01a0*/  SHFL.IDX PT, R2, R0, RZ, 0x1f ;  /* 0x00001fff00027589 */ /* 0x000e2200000e0000 */
[----:B------:R-:W-:Y:S01]  /*01b0*/  UISETP.NE.AND UP0, UPT, UR10, 0x3, UPT ;  /* 0x000000030a00788c */ /* 0x000fe2000bf05270 */
[----:B------:R-:W-:Y:S01]  /*01c0*/  ISETP.NE.AND P1, PT, RZ, UR5, PT ;  /* 0x00000005ff007c0c */ /* 0x000fe2000bf25270 */
[----:B------:R-:W-:Y:S02]  /*01d0*/  UIADD3 UR18, UR5, -0x1, URZ ;  /* 0xffffffff05127890 */ /* 0x000fe4000fffe03f */
[----:B------:R-:W-:Y:S02]  /*01e0*/  UISETP.EQ.OR UP0, UPT, UR10, URZ, !UP0 ;  /* 0x0000003f0a00728c */ /* 0x000fe4000c702670 */
[----:B------:R-:W-:Y:S02]  /*01f0*/  UISETP.GE.U32.AND UP1, UPT, UR18, 0x2, UPT ;  /* 0x000000021200788c */ /* 0x000fe4000bf26070 */
[----:B------:R-:W-:-:S04]  /*0200*/  UISETP.EQ.AND UP0, UPT, UR5, URZ, UP0 ;  /* 0x0000003f0500728c */ /* 0x000fc80008702270 */
[----:B------:R-:W-:-:S04]  /*0210*/  USEL UR38, URZ, 0x1, !UP0 ;  /* 0x000000013f267887 */ /* 0x000fc8000c000000 */
[----:B------:R-:W-:Y:S01]  /*0220*/  USEL UR38, UR38, 0x2, UP1 ;  /* 0x0000000226267887 */ /* 0x000fe20008800000 */
[----:B0-----:R-:W-:-:S13]  /*0230*/  ISETP.NE.AND P0, PT, R2, RZ, PT ;  /* 0x000000ff0200720c */ /* 0x001fda0003f05270 */
[----:B------:R-:W-:Y:S05]  /*0240*/  @P0 BRA `(.L_x_2) ;  /* 0x0000000000700947 */ /* 0x000fea0003800000 */
[----:B------:R-:W0:Y:S01]  /*0250*/  S2UR UR8, SR_CgaCtaId ;  /* 0x00000000000879c3 */ /* 0x000e220000008800 */
[----:B------:R-:W-:Y:S01]  /*0260*/  UMOV UR4, 0x400 ;  /* 0x0000040000047882 */ /* 0x000fe20000000000 */
[----:B------:R-:W-:Y:S01]  /*0270*/  UMOV UR5, 0x1 ;  /* 0x0000000100057882 */ /* 0x000fe20000000000 */
[----:B------:R-:W-:Y:S01]  /*0280*/  UMOV UR6, 0x100 ;  /* 0x0000010000067882 */ /* 0x000fe20000000000 */
[----:B------:R-:W-:Y:S01]  /*0290*/  ELECT P0, URZ, PT ;  /* 0x00000000003f782f */ /* 0x000fe20003800000 */
[----:B------:R-:W-:-:S04]  /*02a0*/  UIADD3 UR6, -UR6, 0x100000, URZ ;  /* 0x0010000006067890 */ /* 0x000fc8000fffe13f */
[----:B------:R-:W-:Y:S02]  /*02b0*/  USHF.L.U32 UR7, UR6, 0xb, URZ ;  /* 0x0000000b06077899 */ /* 0x000fe4000800063f */
[----:B------:R-:W-:Y:S02]  /*02c0*/  USHF.L.U32 UR6, UR6, 0x1, URZ ;  /* 0x0000000106067899 */ /* 0x000fe4000800063f */
[----:B0-----:R-:W-:Y:S02]  /*02d0*/  ULEA UR8, UR8, UR4, 0x18 ;  /* 0x0000000408087291 */ /* 0x001fe4000f8ec03f */
[----:B------:R-:W-:-:S04]  /*02e0*/  UIADD3 UR4, -UR5, 0x100000, URZ ;  /* 0x0010000005047890 */ /* 0x000fc8000fffe13f */
[----:B------:R-:W-:Y:S02]  /*02f0*/  USHF.L.U32 UR5, UR4, 0xb, URZ ;  /* 0x0000000b04057899 */ /* 0x000fe4000800063f */
[----:B------:R-:W-:Y:S01]  /*0300*/  USHF.L.U32 UR4, UR4, 0x1, URZ ;  /* 0x0000000104047899 */ /* 0x000fe2000800063f */
[----:B------:R-:W0:Y:S11]  /*0310*/  FENCE.VIEW.ASYNC.S ;  /* 0x00000000000073c6 */ /* 0x000e360000000000 */
[----:B0-----:R0:W1:Y:S01]  /*0320*/  SYNCS.EXCH.64 URZ, [UR8], UR4 ;  /* 0x00000004083f75b2 */ /* 0x0010620008000100 */
[----:B------:R0:W2:Y:S01]  /*0330*/  SYNCS.EXCH.64 URZ, [UR8+0x38], UR6 ;  /* 0x00003806083f75b2 */ /* 0x0000a20008000100 */
[----:B------:R0:W3:Y:S01]  /*0340*/  SYNCS.EXCH.64 URZ, [UR8+0x8], UR4 ;  /* 0x00000804083f75b2 */ /* 0x0000e20008000100 */
[----:B------:R0:W4:Y:S01]  /*0350*/  SYNCS.EXCH.64 URZ, [UR8+0x40], UR6 ;  /* 0x00004006083f75b2 */ /* 0x0001220008000100 */
[----:B------:R0:W0:Y:S01]  /*0360*/  SYNCS.EXCH.64 URZ, [UR8+0x10], UR4 ;  /* 0x00001004083f75b2 */ /* 0x0000220008000100 */
        /* <DEDUP_REMOVED lines=9> */
[----:B------:R-:W-:Y:S01]  /*0400*/  NOP ;  /* 0x0000000000007918 */ /* 0x000fe20000000000 */
.L_x_2:
[----:B------:R-:W5:Y:S01]  /*0410*/  SHFL.IDX PT, R0, R0, RZ, 0x1f ;  /* 0x00001fff00007589 */ /* 0x000f6200000e0000 */
[----:B------:R-:W-:Y:S01]  /*0420*/  ELECT P0, URZ, PT ;  /* 0x00000000003f782f */ /* 0x000fe20003800000 */
[----:B------:R-:W1:Y:S01]  /*0430*/  S2UR UR17, SR_CTAID.Y ;  /* 0x00000000001179c3 */ /* 0x000e620000002600 */
[----:B0-----:R-:W-:Y:S01]  /*0440*/  ULDC UR5, c[0x0][0x65c] ;  /* 0x0001970000057ab9 */ /* 0x001fe20000000800 */
[----:B------:R-:W-:Y:S01]  /*0450*/  UMOV UR12, 0x20 ;  /* 0x00000020000c7882 */ /* 0x000fe20000000000 */
[----:B------:R-:W-:Y:S01]  /*0460*/  UISETP.NE.AND UP2, UPT, UR5, 0x1, UPT ;  /* 0x000000010500788c */ /* 0x000fe2000bf45270 */
[----:B------:R-:W-:Y:S01]  /*0470*/  NOP ;  /* 0x0000000000007918 */ /* 0x000fe20000000000 */
[----:B------:R-:W-:Y:S02]  /*0480*/  NOP ;  /* 0x0000000000007918 */ /* 0x000fe40000000000 */
[----:B------:R-:W-:Y:S01]  /*0490*/  UP2UR UR39, UPR, URZ, 0x4 ;  /* 0x000000043f277883 */ /* 0x000fe20008000000 */
[----:B------:R-:W0:Y:S01]  /*04a0*/  S2UR UR4, SR_CTAID.X ;  /* 0x00000000000479c3 */ /* 0x000e220000002500 */
[----:B------:R-:W-:-:S02]  /*04b0*/  PLOP3.LUT P3, PT, PT, PT, UP2, 0x80, 0x0 ;  /* 0x000000000000781c */ /* 0x000fc40003f6f028 */
[----:B------:R-:W-:Y:S02]  /*04c0*/  PLOP3.LUT P2, PT, PT, PT, UP2, 0x80, 0x0 ;  /* 0x000000000000781c */ /* 0x000fe40003f4f028 */
[----:B------:R-:W-:Y:S01]  /*04d0*/  PLOP3.LUT P4, PT, PT, PT, UP2, 0x80, 0x0 ;  /* 0x000000000000781c */ /* 0x000fe20003f8f028 */
[----:B------:R-:W-:Y:S01]  /*04e0*/  @UP2 ULDC UR14, c[0x0][0x10] ;  /* 0x00000400000e2ab9 */ /* 0x000fe20000000800 */
[----:B------:R-:W-:Y:S01]  /*04f0*/  @UP2 UMOV UR9, URZ ;  /* 0x0000003f00092c82 */ /* 0x000fe20008000000 */
[----:B------:R-:W-:Y:S01]  /*0500*/  @!UP2 ULDC UR11, c[0x0][0xc] ;  /* 0x00000300000baab9 */ /* 0x000fe20000000800 */
[----:B-----5:R-:W-:Y:S01]  /*0510*/  ISETP.NE.OR P0, PT, R0, RZ, !P0 ;  /* 0x000000ff0000720c */ /* 0x020fe20004705670 */
[----:B-1----:R-:W-:Y:S02]  /*0520*/  @UP2 UMOV UR7, UR17 ;  /* 0x0000001100072c82 */ /* 0x002fe40008000000 */
[----:B------:R-:W-:Y:S01]  /*0530*/  @UP2 UMOV UR8, UR7 ;  /* 0x0000000700082c82 */ /* 0x000fe20008000000 */
[----:B------:R-:W-:Y:S01]  /*0540*/  @!UP2 UMOV UR7, UR17 ;  /* 0x000000110007ac82 */ /* 0x000fe20008000000 */
[----:B0-----:R-:W-:-:S08]  /*0550*/  @UP2 UIMAD.WIDE.U32 UR14, UR4, UR14, UR8 ;  /* 0x0000000e040e22a5 */ /* 0x001fd0000f8e0008 */
[----:B------:R-:W-:Y:S01]  /*0560*/  VOTEU.ALL UP0, P0 ;  /* 0x00000000003f7886 */ /* 0x000fe20000000000 */
[----:B------:R-:W-:Y:S01]  /*0570*/  VOTEU.ALL UP1, P0 ;  /* 0x00000000003f7886 */ /* 0x000fe20000020000 */
[----:B------:R-:W-:-:S03]  /*0580*/  IMAD.U32 R2, RZ, RZ, UR14 ;  /* 0x0000000eff027e24 */ /* 0x000fc6000f8e00ff */
[----:B------:R-:W0:Y:S01]  /*0590*/  @!UP0 S2UR UR6, SR_CgaCtaId ;  /* 0x00000000000689c3 */ /* 0x000e220000008800 */
[----:B------:R-:W-:Y:S01]  /*05a0*/  @!UP0 UMOV UR5, 0x400 ;  /* 0x0000040000058882 */ /* 0x000fe20000000000 */
[----:B------:R-:W-:-:S04]  /*05b0*/  @!UP0 UIADD3 UR12, -UR12, 0x100000, URZ ;  /* 0x001000000c0c8890 */ /* 0x000fc8000fffe13f */
[----:B------:R-:W-:Y:S02]  /*05c0*/  @!UP0 USHF.L.U32 UR13, UR12, 0xb, URZ ;  /* 0x0000000b0c0d8899 */ /* 0x000fe4000800063f */
[----:B------:R-:W-:Y:S01]  /*05d0*/  @!UP0 USHF.L.U32 UR12, UR12, 0x1, URZ ;  /* 0x000000010c0c8899 */ /* 0x000fe2000800063f */
[----:B------:R-:W-:Y:S01]  /*05e0*/  IMAD.U32 R3, RZ, RZ, UR15 ;  /* 0x0000000fff037e24 */ /* 0x000fe2000f8e00ff */
[----:B0-----:R-:W-:Y:S01]  /*05f0*/  @!UP0 ULEA UR16, UR6, UR5, 0x18 ;  /* 0x0000000506108291 */ /* 0x001fe2000f8ec03f */
[----:B------:R-:W-:Y:S01]  /*0600*/  VOTEU.ALL UP0, P0 ;  /* 0x00000000003f7886 */ /* 0x000fe20000000000 */
[----:B------:R-:W-:Y:S01]  /*0610*/  PLOP3.LUT P0, PT, PT, PT, UP2, 0x80, 0x0 ;  /* 0x000000000000781c */ /* 0x000fe20003f0f028 */
[----:B------:R-:W-:Y:S01]  /*0620*/  UMOV UR5, URZ ;  /* 0x0000003f00057c82 */ /* 0x000fe20008000000 */
[----:B------:R-:W-:Y:S01]  /*0630*/  @UP2 UMOV UR6, URZ ;  /* 0x0000003f00062c82 */ /* 0x000fe20008000000 */
[----:B------:R-:W-:Y:S02]  /*0640*/  @!UP2 UIMAD.WIDE.U32 UR8, UR11, UR7, UR4 ;  /* 0x000000070b08a2a5 */ /* 0x000fe4000f8e0004 */
[----:B------:R-:W-:Y:S01]  /*0650*/  @UP2 UIADD3 UR6, UR15, UR6, URZ ;  /* 0x000000060f062290 */ /* 0x000fe2000fffe03f */
[----:B------:R-:W0:Y:S04]  /*0660*/  FENCE.VIEW.ASYNC.S ;  /* 0x00000000000073c6 */ /* 0x000e280000000000 */
[----:B0-----:R0:W2:Y:S01]  /*0670*/  @!UP0 SYNCS.EXCH.64 URZ, [UR16+0x80], UR12 ;  /* 0x0000800c103f85b2 */ /* 0x0010a20008000100 */
[----:B------:R-:W-:Y:S01]  /*0680*/  IMAD.U32 R5, RZ, RZ, UR9 ;  /* 0x00000009ff057e24 */ /* 0x000fe2000f8e00ff */
[----:B------:R-:W-:Y:S01]  /*0690*/  MOV R4, UR8 ;  /* 0x0000000800047c02 */ /* 0x000fe20008000f00 */
[----:B------:R-:W-:Y:S01]  /*06a0*/  @P2 IMAD.U32 R17, RZ, RZ, UR6 ;  /* 0x00000006ff112e24 */ /* 0x000fe2000f8e00ff */
[----:B------:R-:W-:Y:S01]  /*06b0*/  @P0 MOV R6, R2 ;  /* 0x0000000200060202 */ /* 0x000fe20000000f00 */
[----:B------:R-:W-:-:S02]  /*06c0*/  IMAD.U32 R2, RZ, RZ, UR8 ;  /* 0x00000008ff027e24 */ /* 0x000fc4000f8e00ff */
[----:B------:R-:W-:Y:S02]  /*06d0*/  IMAD.U32 R3, RZ, RZ, UR9 ;  /* 0x00000009ff037e24 */ /* 0x000fe4000f8e00ff */
[----:B------:R-:W-:Y:S02]  /*06e0*/  @!P3 IMAD.MOV.U32 R6, RZ, RZ, R2 ;  /* 0x000000ffff06b224 */ /* 0x000fe400078e0002 */
[----:B------:R-:W-:-:S03]  /*06f0*/  @!P4 IMAD.MOV.U32 R17, RZ, RZ, R5 ;  /* 0x000000ffff11c224 */ /* 0x000fc600078e0005 */
[----:B------:R0:W-:Y:S01]  /*0700*/  STL [R1+0x200], R6 ;  /* 0x0002000601007387 */ /* 0x0001e20000100800 */
[----:B------:R0:W2:Y:S01]  /*0710*/  @!UP1 SYNCS.EXCH.64 URZ, [UR16+0x88], UR12 ;  /* 0x0000880c103f95b2 */ /* 0x0000a20008000100 */
[----:B------:R-:W-:Y:S01]  /*0720*/  NOP ;  /* 0x0000000000007918 */ /* 0x000fe20000000000 */
[----:B--234-:R-:W-:Y:S06]  /*0730*/  BAR.SYNC.DEFER_BLOCKING 0x0 ;  /* 0x0000000000007b1d */ /* 0x01cfec0000010000 */
[----:B------:R-:W-:Y:S05]  /*0740*/  @!P1 BRA `(.L_x_3) ;  /* 0x0000020c00e09947 */ /* 0x000fea0003800000 */
[----:B------:R-:W-:-:S06]  /*0750*/  UISETP.GT.U32.AND UP0, UPT, UR18, 0x1, UPT ;  /* 0x000000011200788c */ /* 0x000fcc000bf04070 */
[----:B------:R-:W-:-:S13]  /*0760*/  PLOP3.LUT P0, PT, PT, PT, UP0, 0x80, 0x0 ;  /* 0x000000000000781c */ /* 0x000fda0003f0f008 */
[----:B0-----:R-:W-:Y:S05]  /*0770*/  @P0 EXIT ;  /* 0x000000000000094d */ /* 0x001fea0003800000 */
[----:B------:R-:W-:Y:S01]  /*0780*/  ULDC.64 UR8, c[0x0][0x650] ;  /* 0x0001940000087ab9 */ /* 0x000fe20000000a00 */
[----:B------:R-:W-:Y:S01]  /*0790*/  UMOV UR40, 0xffffffff ;  /* 0xffffffff00287882 */ /* 0x000fe20000000000 */
[----:B------:R-:W-:Y:S01]  /*07a0*/  ISETP.GE.U32.AND P0, PT, R6, UR8, PT ;  /* 0x0000000806007c0c */ /* 0x000fe2000bf06070 */
[----:B------:R-:W-:Y:S01]  /*07b0*/  UMOV UR41, 0xffffffff ;  /* 0xffffffff00297882 */ /* 0x000fe20000000000 */
[----:B------:R-:W-:Y:S01]  /*07c0*/  UMOV UR42, 0xffffffff ;  /* 0xffffffff002a7882 */ /* 0x000fe20000000000 */
[----:B------:R-:W-:Y:S02]  /*07d0*/  PRMT R0, RZ, 0x7610, R0 ;  /* 0x00007610ff007816 */ /* 0x000fe40000000000 */
[----:B------:R-:W-:-:S13]  /*07e0*/  ISETP.GE.U32.AND.EX P0, PT, R17, UR9, PT, P0 ;  /* 0x0000000911007c0c */ /* 0x000fda000bf06100 */
[----:B------:R-:W-:Y:S05]  /*07f0*/  @P0 BRA `(.L_x_4) ;  /* 0x0000000400800947 */ /* 0x000fea0003800000 */
[----:B------:R-:W-:Y:S01]  /*0800*/  I2FP.F32.U32 R0, UR4 ;  /* 0x0000000400007c45 */ /* 0x000fe20008201000 */
[----:B------:R-:W-:Y:S01]  /*0810*/  ULDC.64 UR16, c[0x0][0x628] ;  /* 0x00018a0000107ab9 */ /* 0x000fe20000000a00 */
[----:B------:R-:W-:Y:S01]  /*0820*/  ULDC UR6, c[0x0][0x150] ;  /* 0x0000540000067ab9 */ /* 0x000fe20000000800 */
[----:B------:R-:W-:Y:S01]  /*0830*/  ISETP.NE.U32.AND P0, PT, RZ, UR16, PT ;  /* 0x00000010ff007c0c */ /* 0x000fe2000bf05070 */
[----:B------:R-:W-:Y:S01]  /*0840*/  ULDC UR15, c[0x0][0x630] ;  /* 0x00018c00000f7ab9 */ /* 0x000fe20000000800 */
[----:B------:R-:W-:Y:S01]  /*0850*/  FMUL R0, R0, UR6 ;  /* 0x0000000600007c20 */ /* 0x000fe20008400000 */
[----:B------:R-:W-:Y:S01]  /*0860*/  R2UR UR18, R6 ;  /* 0x00000000061272ca */ /* 0x000fe200000e0000 */
[----:B------:R-:W-:Y:S01]  /*0870*/  ULDC UR20, c[0x0][0x154] ;  /* 0x0000550000147ab9 */ /* 0x000fe20000000800 */
[----:B------:R-:W-:Y:S01]  /*0880*/  ISETP.NE.AND.EX P0, PT, RZ, UR17, PT, P0 ;  /* 0x00000011ff007c0c */ /* 0x000fe2000bf05300 */
[----:B------:R0:W1:Y:S01]  /*0890*/  F2I.U32.TRUNC.NTZ R2, R0 ;  /* 0x0000000000027305 */ /* 0x000062000020f000 */
[----:B------:R-:W-:-:S02]  /*08a0*/  R2UR UR19, R17 ;  /* 0x00000000111372ca */ /* 0x000fc400000e0000 */
[----:B------:R-:W-:Y:S02]  /*08b0*/  R2UR UR8, R6 ;  /* 0x00000000060872ca */ /* 0x000fe400000e0000 */
[----:B------:R-:W-:-:S07]  /*08c0*/  R2UR UR9, R17 ;  /* 0x00000000110972ca */ /* 0x000fce00000e0000 */
[----:B0-----:R-:W-:Y:S08]  /*08d0*/  @!P0 BRA `(.L_x_5) ;  /* 0x0000000000308947 */ /* 0x001ff00003800000 */
[----:B------:R-:W-:Y:S01]  /*08e0*/  R2UR UR8, R6 ;  /* 0x00000000060872ca */ /* 0x000fe200000e0000 */
[----:B------:R-:W-:Y:S01]  /*08f0*/  ULDC UR6, c[0x0][0x634] ;  /* 0x00018d0000067ab9 */ /* 0x000fe20000000800 */
[----:B------:R-:W-:-:S11]  /*0900*/  R2UR UR14, R17 ;  /* 0x00000000110e72ca */ /* 0x000fd600000e0000 */
[----:B------:R-:W-:-:S04]  /*0910*/  UIADD3 UR6, UP0, UR8, UR6, URZ ;  /* 0x0000000608067290 */ /* 0x000fc8000ff1e03f */
[----:B------:R-:W-:-:S04]  /*0920*/  UIADD3.X UR14, URZ, UR14, URZ, UP0, !UPT ;  /* 0x0000000e3f0e7290 */ /* 0x000fc800087fe43f */
[----:B------:R-:W-:-:S04]  /*0930*/  UIMAD.WIDE.U32 UR8, UR14, UR16, URZ ;  /* 0x000000100e0872a5 */ /* 0x000fc8000f8e003f */
[----:B------:R-:W-:Y:S02]  /*0940*/  UIMAD.WIDE.U32 UR10, UP0, UR6, UR17, UR8 ;  /* 0x00000011060a72a5 */ /* 0x000fe4000f800008 */
[----:B------:R-:W-:Y:S02]  /*0950*/  UIMAD.WIDE.U32 UR8, UR6, UR16, URZ ;  /* 0x00000010060872a5 */ /* 0x000fe4000f8e003f */
[----:B------:R-:W-:Y:S02]  /*0960*/  UIADD3.X UR13, URZ, URZ, URZ, UP0, !UPT ;  /* 0x0000003f3f0d7290 */ /* 0x000fe400087fe43f */
[----:B------:R-:W-:Y:S01]  /*0970*/  UIADD3 URZ, UP0, UR9, UR10, URZ ;  /* 0x0000000a093f7290 */ /* 0x000fe2000ff1e03f */
[----:B------:R-:W-:-:S03]  /*0980*/  UMOV UR12, UR11 ;  /* 0x0000000b000c7c82 */ /* 0x000fc60008000000 */
[----:B------:R-:W-:-:S12]  /*0990*/  UIMAD.WIDE.U32.X UR8, UR14, UR17, UR12, UP0 ;  /* 0x000000110e0872a5 */ /* 0x000fd800080e040c */
.L_x_5:
[----:B------:R-:W-:Y:S01]  /*09a0*/  USHF.R.U64 UR42, UR8, UR15, UR9 ;  /* 0x0000000f082a7299 */ /* 0x000fe20008001209 */
[----:B------:R-:W-:Y:S01]  /*09b0*/  I2FP.F32.U32 R0, UR7 ;  /* 0x0000000700007c45 */ /* 0x000fe20008201000 */
[----:B------:R-:W-:Y:S01]  /*09c0*/  USHF.R.U32.HI UR5, URZ, UR15, UR9 ;  /* 0x0000000f3f057299 */ /* 0x000fe20008011609 */
[----:B-1----:R-:W-:Y:S01]  /*09d0*/  R2UR UR12, R2 ;  /* 0x00000000020c72ca */ /* 0x002fe200000e0000 */
[----:B------:R-:W-:Y:S02]  /*09e0*/  UIADD3 UR6, UP0, URZ, -UR42, URZ ;  /* 0x8000002a3f067290 */ /* 0x000fe4000ff1e03f */
[----:B------:R-:W-:Y:S01]  /*09f0*/  FMUL R0, R0, UR20 ;  /* 0x0000001400007c20 */ /* 0x000fe20008400000 */
[----:B------:R-:W-:Y:S01]  /*0a00*/  ULDC.64 UR8, c[0x0][0x620] ;  /* 0x0001880000087ab9 */ /* 0x000fe20000000a00 */
[----:B------:R-:W-:Y:S01]  /*0a10*/  UIADD3.X UR5, URZ, ~UR5, URZ, UP0, !UPT ;  /* 0x800000053f057290 */ /* 0x000fe200087fe43f */
[----:B------:R-:W-:Y:S01]  /*0a20*/  UMOV UR10, UR18 ;  /* 0x00000012000a7c82 */ /* 0x000fe20008000000 */
[----:B------:R-:W-:-:S02]  /*0a30*/  UMOV UR11, UR19 ;  /* 0x00000013000b7c82 */ /* 0x000fc40008000000 */
[----:B------:R-:W-:Y:S01]  /*0a40*/  UIMAD UR5, UR5, UR8, URZ ;  /* 0x00000008050572a4 */ /* 0x000fe2000f8e023f */
[----:B------:R-:W0:Y:S01]  /*0a50*/  F2I.U32.TRUNC.NTZ R0, R0 ;  /* 0x0000000000007305 */ /* 0x000e22000020f000 */
[----:B------:R-:W-:Y:S02]  /*0a60*/  UIMAD.WIDE.U32 UR10, UR6, UR8, UR10 ;  /* 0x00000008060a72a5 */ /* 0x000fe4000f8e000a */
[----:B------:R-:W-:Y:S01]  /*0a70*/  UIMAD UR6, UR6, UR9, UR5 ;  /* 0x00000009060672a4 */ /* 0x000fe2000f8e0205 */
[----:B------:R-:W-:Y:S01]  /*0a80*/  ULDC UR21, c[0x0][0x658] ;  /* 0x0001960000157ab9 */ /* 0x000fe20000000800 */
[----:B------:R-:W-:Y:S02]  /*0a90*/  UMOV UR19, 0xffffffff ;  /* 0xffffffff00137882 */ /* 0x000fe40000000000 */
[----:B------:R-:W-:Y:S01]  /*0aa0*/  UIADD3 UR6, UR11, UR6, URZ ;  /* 0x000000060b067290 */ /* 0x000fe2000fffe03f */
[----:B------:R-:W-:Y:S01]  /*0ab0*/  ULDC UR15, c[0x0][0x618] ;  /* 0x00018600000f7ab9 */ /* 0x000fe20000000800 */
[----:B------:R-:W-:Y:S01]  /*0ac0*/  ULDC.64 UR8, c[0x0][0x640] ;  /* 0x0001900000087ab9 */ /* 0x000fe20000000a00 */
[----:B------:R-:W-:Y:S01]  /*0ad0*/  USHF.L.U32 UR11, UR19, UR21, URZ ;  /* 0x00000015130b7299 */ /* 0x000fe2000800063f */
[----:B------:R-:W-:Y:S01]  /*0ae0*/  ISETP.NE.U32.AND P0, PT, RZ, UR8, PT ;  /* 0x00000008ff007c0c */ /* 0x000fe2000bf05070 */
[----:B------:R-:W-:-:S02]  /*0af0*/  USHF.R.U64 UR19, UR10, UR15, UR6 ;  /* 0x0000000f0a137299 */ /* 0x000fc40008001206 */
[----:B------:R-:W-:Y:S01]  /*0b00*/  USHF.R.U32.HI UR10, URZ, UR15, UR6 ;  /* 0x0000000f3f0a7299 */ /* 0x000fe20008011606 */
[----:B0-----:R-:W-:Y:S01]  /*0b10*/  R2UR UR14, R0 ;  /* 0x00000000000e72ca */ /* 0x001fe200000e0000 */
[----:B------:R-:W-:Y:S01]  /*0b20*/  ULDC UR17, c[0x0][0x608] ;  /* 0x0001820000117ab9 */ /* 0x000fe20000000800 */
[----:B------:R-:W-:Y:S01]  /*0b30*/  ISETP.NE.AND.EX P0, PT, RZ, UR9, PT, P0 ;  /* 0x00000009ff007c0c */ /* 0x000fe2000bf05300 */
[----:B------:R-:W-:Y:S02]  /*0b40*/  USHF.R.U64 UR23, UR19, UR17, UR10 ;  /* 0x0000001113177299 */ /* 0x000fe4000800120a */
[----:B------:R-:W-:Y:S01]  /*0b50*/  USHF.R.U32.HI UR10, URZ, UR17, UR10 ;  /* 0x000000113f0a7299 */ /* 0x000fe2000801160a */
[----:B------:R-:W-:Y:S01]  /*0b60*/  UMOV UR16, 0x1 ;  /* 0x0000000100107882 */ /* 0x000fe20000000000 */
[----:B------:R-:W-:Y:S02]  /*0b70*/  UIADD3 UR12, -UR12, URZ, URZ ;  /* 0x0000003f0c0c7290 */ /* 0x000fe4000fffe13f */
[----:B------:R-:W-:-:S02]  /*0b80*/  USHF.R.U64 UR24, UR23, UR21, UR10 ;  /* 0x0000001517187299 */ /* 0x000fc4000800120a */
[----:B------:R-:W-:Y:S01]  /*0b90*/  USHF.L.U32 UR6, UR16, UR21, URZ ;  /* 0x0000001510067299 */ /* 0x000fe2000800063f */
[----:B------:R-:W-:Y:S01]  /*0ba0*/  ULDC UR13, c[0x0][0x144] ;  /* 0x00005100000d7ab9 */ /* 0x000fe20000000800 */
[----:B------:R-:W-:Y:S01]  /*0bb0*/  ULDC UR5, c[0x0][0x600] ;  /* 0x0001800000057ab9 */ /* 0x000fe20000000800 */
[----:B------:R-:W-:Y:S02]  /*0bc0*/  ULOP3.LUT UR16, URZ, UR11, URZ, 0x33, !UPT ;  /* 0x0000000b3f107292 */ /* 0x000fe4000f8e333f */
[----:B------:R-:W-:Y:S02]  /*0bd0*/  USHF.R.U32.HI UR11, URZ, UR21, UR10 ;  /* 0x000000153f0b7299 */ /* 0x000fe4000801160a */
[----:B------:R-:W-:Y:S02]  /*0be0*/  UIADD3 UR18, UR5, -0x1, URZ ;  /* 0xffffffff05127890 */ /* 0x000fe4000fffe03f */
[----:B------:R-:W-:Y:S02]  /*0bf0*/  UIADD3 UR20, -UR14, URZ, URZ ;  /* 0x0000003f0e147290 */ /* 0x000fe4000fffe13f */
[----:B------:R-:W-:Y:S01]  /*0c00*/  UIMAD UR4, UR13, UR12, UR4 ;  /* 0x0000000c0d0472a4 */ /* 0x000fe2000f8e0204 */
[----:B------:R-:W-:Y:S01]  /*0c10*/  ULDC UR25, c[0x0][0x148] ;  /* 0x0000520000197ab9 */ /* 0x000fe20000000800 */
[----:B------:R-:W-:Y:S01]  /*0c20*/  ULDC UR21, c[0x0][0x648] ;  /* 0x0001920000157ab9 */ /* 0x000fe20000000800 */
[----:B------:R-:W-:Y:S01]  /*0c30*/  ULDC UR22, c[0x0][0x638] ;  /* 0x00018e0000167ab9 */ /* 0x000fe20000000800 */
[----:B------:R-:W-:Y:S01]  /*0c40*/  UMOV UR10, UR24 ;  /* 0x00000018000a7c82 */ /* 0x000fe20008000000 */
[----:B------:R-:W-:Y:S07]  /*0c50*/  @!P0 BRA `(.L_x_6) ;  /* 0x0000000000308947 */ /* 0x000fee0003800000 */
[----:B------:R-:W-:Y:S02]  /*0c60*/  ULDC UR14, c[0x0][0x64c] ;  /* 0x00019300000e7ab9 */ /* 0x000fe40000000800 */
        /* <DEDUP_REMOVED lines=8> */
[----:B------:R-:W-:-:S07]  /*0cf0*/  UIMAD.WIDE.U32.X UR8, UR17, UR9, UR14, UP0 ;  /* 0x00000009110872a5 */ /* 0x000fce00080e040e */
[----:B------:R-:W-:Y:S01]  /*0d00*/  UMOV UR10, UR8 ;  /* 0x00000008000a7c82 */ /* 0x000fe20008000000 */
[----:B------:R-:W-:-:S05]  /*0d10*/  UMOV UR11, UR9 ;  /* 0x00000009000b7c82 */ /* 0x000fca0008000000 */
.L_x_6:
[----:B------:R-:W-:Y:S01]  /*0d20*/  UISETP.NE.AND UP0, UPT, UR39, URZ, UPT ;  /* 0x0000003f2700728c */ /* 0x000fe2000bf05270 */
[----:B------:R-:W-:Y:S01]  /*0d30*/  MOV R0, 0x1 ;  /* 0x0000000100007802 */ /* 0x000fe20000000f00 */
[----:B------:R-:W-:Y:S02]  /*0d40*/  USHF.R.U64 UR8, UR10, UR21, UR11 ;  /* 0x000000150a087299 */ /* 0x000fe4000800120b */
[----:B------:R-:W-:Y:S02]  /*0d50*/  ULOP3.LUT UR16, UR23, UR16, URZ, 0xc0, !UPT ;  /* 0x0000001017107292 */ /* 0x000fe4000f8ec03f */
[----:B------:R-:W-:Y:S02]  /*0d60*/  ULOP3.LUT UR18, UR19, UR18, URZ, 0xc0, !UPT ;  /* 0x0000001213127292 */ /* 0x000fe4000f8ec03f */
[----:B------:R-:W-:-:S03]  /*0d70*/  UIMAD UR16, UR6, UR8, UR16 ;  /* 0x00000008061072a4 */ /* 0x000fc6000f8e0210 */
[----:B------:R-:W-:Y:S02]  /*0d80*/  @UP0 UIMAD UR4, UR25, UR20, UR7 ;  /* 0x00000014190402a4 */ /* 0x000fe4000f8e0207 */
[----:B------:R-:W-:-:S04]  /*0d90*/  UIADD3 UR7, -UR8, URZ, URZ ;  /* 0x0000003f08077290 */ /* 0x000fc8000fffe13f */
[----:B------:R-:W-:-:S03]  /*0da0*/  UIMAD UR6, UR7, UR22, UR24 ;  /* 0x00000016070672a4 */ /* 0x000fc6000f8e0218 */
[----:B------:R-:W-:Y:S01]  /*0db0*/  ULDC UR7, c[0x0][0x610] ;  /* 0x0001840000077ab9 */ /* 0x000fe20000000800 */
[----:B------:R-:W-:Y:S02]  /*0dc0*/  UIMAD UR6, UR6, UR5, UR18 ;  /* 0x00000005060672a4 */ /* 0x000fe4000f8e0212 */
[----:B------:R-:W-:-:S04]  /*0dd0*/  UIMAD UR4, UR16, UR7, UR4 ;  /* 0x00000007100472a4 */ /* 0x000fc8000f8e0204 */
[----:B------:R-:W-:Y:S02]  /*0de0*/  USEL UR41, UR6, UR4, !UP0 ;  /* 0x0000000406297287 */ /* 0x000fe4000c000000 */
[----:B------:R-:W-:-:S12]  /*0df0*/  USEL UR40, UR4, UR6, !UP0 ;  /* 0x0000000604287287 */ /* 0x000fd8000c000000 */
.L_x_4:
[----:B------:R-:W-:-:S08]  /*0e00*/  NOP ;  /* 0x0000000000007918 */ /* 0x000fd00000000000 */
[----:B------:R-:W0:Y:S02]  /*0e10*/  USETMAXREG.TRY_ALLOC.CTAPOOL UP0, 0xf0 ;  /* 0x000000f0000079c8 */ /* 0x000e240008000600 */
[----:B0-----:R-:W-:-:S13]  /*0e20*/  PLOP3.LUT P0, PT, PT, PT, UP0, 0x80, 0x0 ;  /* 0x000000000000781c */ /* 0x001fda0003f0f008 */
[----:B------:R-:W-:Y:S05]  /*0e30*/  @!P0 BRA `(.L_x_4) ;  /* 0xfffffffc00f08947 */ /* 0x000fea000383ffff */
[----:B------:R-:W-:Y:S01]  /*0e40*/  ULDC.64 UR4, c[0x0][0x598] ;  /* 0x0001660000047ab9 */ /* 0x000fe20000000a00 */
[----:B------:R-:W-:Y:S01]  /*0e50*/  ULDC.64 UR44, c[0x0][0x208] ;  /* 0x00008200002c7ab9 */ /* 0x000fe20000000a00 */
[----:B------:R-:W-:-:S04]  /*0e60*/  ISETP.NE.U32.AND P0, PT, RZ, UR4, PT ;  /* 0x00000004ff007c0c */ /* 0x000fc8000bf05070 */
[----:B------:R-:W-:-:S13]  /*0e70*/  ISETP.NE.AND.EX P0, PT, RZ, UR5, PT, P0 ;  /* 0x00000005ff007c0c */ /* 0x000fda000bf05300 */
[----:B------:R-:W-:Y:S05]  /*0e80*/  @!P0 BRA `(.L_x_7) ;  /* 0x00000000001c8947 */ /* 0x000fea0003800000 */
[----:B------:R-:W0:Y:S02]  /*0e90*/  LDC.64 R2, c[0x0][0x598] ;  /* 0x00016600ff027b82 */ /* 0x000e240000000a00 */
[----:B0-----:R-:W2:Y:S02]  /*0ea0*/  LDG.E.64 R2, desc[UR44][R2.64] ;  /* 0x0000002c02027981 */ /* 0x001ea4000c1e1b00 */
[----:B--2---:R-:W-:-:S04]  /*0eb0*/  ISETP.NE.U32.AND P0, PT, R2, RZ, PT ;  /* 0x000000ff0200720c */ /* 0x004fc80003f05070 */
[----:B------:R-:W-:-:S13]  /*0ec0*/  ISETP.NE.AND.EX P0, PT, R3, RZ, PT, P0 ;  /* 0x000000ff0300720c */ /* 0x000fda0003f05300 */
[----:B------:R-:W-:Y:S05]  /*0ed0*/  @!P0 BRA `(.L_x_7) ;  /* 0x0000000000088947 */ /* 0x000fea0003800000 */
[----:B------:R0:W5:Y:S01]  /*0ee0*/  LD.E R2, desc[UR44][R2.64] ;  /* 0x0000002c02027980 */ /* 0x000162000c101900 */
[----:B------:R-:W-:Y:S05]  /*0ef0*/  BRA `(.L_x_8) ;  /* 0x0000000000247947 */ /* 0x000fea0003800000 */
.L_x_7:
[----:B------:R-:W-:Y:S02]  /*0f00*/  ULDC.64 UR4, c[0x0][0x588] ;  /* 0x0001620000047ab9 */ /* 0x000fe40000000a00 */
[----:B------:R-:W-:-:S04]  /*0f10*/  ISETP.NE.U32.AND P0, PT, RZ, UR4, PT ;  /* 0x00000004ff007c0c */ /* 0x000fc8000bf05070 */
[----:B------:R-:W-:-:S13]  /*0f20*/  ISETP.NE.AND.EX P0, PT, RZ, UR5, PT, P0 ;  /* 0x00000005ff007c0c */ /* 0x000fda000bf05300 */
[----:B------:R-:W-:Y:S05]  /*0f30*/  @!P0 BRA `(.L_x_9) ;  /* 0x00000000000c8947 */ /* 0x000fea0003800000 */
[----:B------:R-:W0:Y:S02]  /*0f40*/  LDC.64 R2, c[0x0][0x588] ;  /* 0x00016200ff027b82 */ /* 0x000e240000000a00 */
[----:B0-----:R1:W5:Y:S01]  /*0f50*/  LDG.E R2, desc[UR44][R2.64] ;  /* 0x0000002c02027981 */ /* 0x001362000c1e1900 */
[----:B------:R-:W-:Y:S05]  /*0f60*/  BRA `(.L_x_8) ;  /* 0x0000000000087947 */ /* 0x000fea0003800000 */
.L_x_9:
[----:B------:R-:W-:Y:S02]  /*0f70*/  ULDC UR4, c[0x0][0x580] ;  /* 0x0001600000047ab9 */ /* 0x000fe40000000800 */
[----:B------:R-:W-:-:S07]  /*0f80*/  IMAD.U32 R2, RZ, RZ, UR4 ;  /* 0x00000004ff027e24 */ /* 0x000fce000f8e00ff */
.L_x_8:
[----:B------:R-:W-:Y:S02]  /*0f90*/  ULDC.64 UR4, c[0x0][0x5a0] ;  /* 0x0001680000047ab9 */ /* 0x000fe40000000a00 */
[----:B------:R-:W-:-:S04]  /*0fa0*/  ISETP.NE.U32.AND P0, PT, RZ, UR4, PT ;  /* 0x00000004ff007c0c */ /* 0x000fc8000bf05070 */
[----:B------:R-:W-:-:S13]  /*0fb0*/  ISETP.NE.AND.EX P0, PT, RZ, UR5, PT, P0 ;  /* 0x00000005ff007c0c */ /* 0x000fda000bf05300 */
[----:B------:R-:W-:Y:S05]  /*0fc0*/  @!P0 BRA `(.L_x_10) ;  /* 0x00000000001c8947 */ /* 0x000fea0003800000 */
[----:B------:R-:W2:Y:S02]  /*0fd0*/  LDC.64 R4, c[0x0][0x5a0] ;  /* 0x00016800ff047b82 */ /* 0x000ea40000000a00 */
[----:B--2---:R-:W2:Y:S02]  /*0fe0*/  LDG.E.64 R4, desc[UR44][R4.64] ;  /* 0x0000002c04047981 */ /* 0x004ea4000c1e1b00 */
[----:B--2---:R-:W-:-:S04]  /*0ff0*/  ISETP.NE.U32.AND P0, PT, R4, RZ, PT ;  /* 0x000000ff0400720c */ /* 0x004fc80003f05070 */
[----:B------:R-:W-:-:S13]  /*1000*/  ISETP.NE.AND.EX P0, PT, R5, RZ, PT, P0 ;  /* 0x000000ff0500720c */ /* 0x000fda0003f05300 */
[----:B------:R-:W-:Y:S05]  /*1010*/  @!P0 BRA `(.L_x_10) ;  /* 0x0000000000088947 */ /* 0x000fea0003800000 */
[----:B------:R2:W5:Y:S01]  /*1020*/  LD.E R16, desc[UR44][R4.64] ;  /* 0x0000002c04107980 */ /* 0x000562000c101900 */
[----:B------:R-:W-:Y:S05]  /*1030*/  BRA `(.L_x_11) ;  /* 0x0000000000247947 */ /* 0x000fea0003800000 */
.L_x_10:
[----:B------:R-:W-:Y:S02]  /*1040*/  ULDC.64 UR4, c[0x0][0x590] ;  /* 0x0001640000047ab9 */ /* 0x000fe40000000a00 */
[----:B------:R-:W-:-:S04]  /*1050*/  ISETP.NE.U32.AND P0, PT, RZ, UR4, PT ;  /* 0x00000004ff007c0c */ /* 0x000fc8000bf05070 */
[----:B------:R-:W-:-:S13]  /*1060*/  ISETP.NE.AND.EX P0, PT, RZ, UR5, PT, P0 ;  /* 0x00000005ff007c0c */ /* 0x000fda000bf05300 */
[----:B------:R-:W-:Y:S05]  /*1070*/  @!P0 BRA `(.L_x_12) ;  /* 0x00000000000c8947 */ /* 0x000fea0003800000 */
[----:B------:R-:W2:Y:S02]  /*1080*/  LDC.64 R4, c[0x0][0x590] ;  /* 0x00016400ff047b82 */ /* 0x000ea40000000a00 */
[----:B--2---:R3:W5:Y:S01]  /*1090*/  LDG.E R16, desc[UR44][R4.64] ;  /* 0x0000002c04107981 */ /* 0x004762000c1e1900 */
[----:B------:R-:W-:Y:S05]  /*10a0*/  BRA `(.L_x_11) ;  /* 0x0000000000087947 */ /* 0x000fea0003800000 */
.L_x_12:
[----:B------:R-:W-:Y:S02]  /*10b0*/  ULDC UR4, c[0x0][0x584] ;  /* 0x0001610000047ab9 */ /* 0x000fe40000000800 */
[----:B------:R-:W-:-:S07]  /*10c0*/  IMAD.U32 R16, RZ, RZ, UR4 ;  /* 0x00000004ff107e24 */ /* 0x000fce000f8e00ff */
.L_x_11:
[----:B------:R-:W-:-:S13]  /*10d0*/  LOP3.LUT P0, RZ, R0, 0xff, RZ, 0xc0, !PT ;  /* 0x000000ff00ff7812 */ /* 0x000fda000780c0ff */
[----:B------:R-:W-:Y:S05]  /*10e0*/  @!P0 EXIT ;  /* 0x000000000000894d */ /* 0x000fea0003800000 */
[----:B------:R-:W-:Y:S01]  /*10f0*/  ULDC UR4, c[0x0][0x28c] ;  /* 0x0000a30000047ab9 */ /* 0x000fe20000000800 */
[----:B------:R-:W-:Y:S01]  /*1100*/  UMOV UR36, URZ ;  /* 0x0000003f00247c82 */ /* 0x000fe20008000000 */
[----:B------:R-:W-:Y:S01]  /*1110*/  UIADD3 UR4, UR4, 0x3f, URZ ;  /* 0x0000003f04047890 */ /* 0x000fe2000fffe03f */
[----:B------:R-:W-:-:S03]  /*1120*/  UMOV UR37, URZ ;  /* 0x0000003f00257c82 */ /* 0x000fc60008000000 */
[----:B------:R-:W-:-:S04]  /*1130*/  USHF.R.S32.HI UR5, URZ, 0x1f, UR4 ;  /* 0x0000001f3f057899 */ /* 0x000fc80008011404 */
[----:B------:R-:W-:-:S04]  /*1140*/  ULEA.HI UR5, UR5, UR4, URZ, 0x6 ;  /* 0x0000000405057291 */ /* 0x000fc8000f8f303f */
[----:B------:R-:W-:-:S12]  /*1150*/  USHF.R.S32.HI UR43, URZ, 0x6, UR5 ;  /* 0x000000063f2b7899 */ /* 0x000fd80008011405 */
.L_x_540:
[----:B------:R-:W4:Y:S01]  /*1160*/  S2R R0, SR_TID.X ;  /* 0x0000000000007919 */ /* 0x000f220000002100 */
[----:B------:R-:W0:Y:S01]  /*1170*/  S2UR UR6, SR_CgaCtaId ;  /* 0x00000000000679c3 */ /* 0x000e220000008800 */
[----:B------:R-:W-:Y:S02]  /*1180*/  UMOV UR46, 0x400 ;  /* 0x00000400002e7882 */ /* 0x000fe40000000000 */
[----:B0-----:R-:W-:Y:S01]  /*1190*/  ULEA UR46, UR6, UR46, 0x18 ;  /* 0x0000002e062e7291 */ /* 0x001fe2000f8ec03f */
[----:B----4-:R-:W-:-:S04]  /*11a0*/  LOP3.LUT R0, R0, 0x80, RZ, 0xc0, !PT ;  /* 0x0000008000007812 */ /* 0x010fc800078ec0ff */
[----:B------:R-:W-:-:S06]  /*11b0*/  SHF.R.U32.HI R0, RZ, 0x7, R0 ;  /* 0x00000007ff007819 */ /* 0x000fcc0000011600 */
[----:B------:R-:W0:Y:S02]  /*11c0*/  SHFL.IDX PT, R0, R0, RZ, 0x1f ;  /* 0x00001fff00007589 */ /* 0x000e2400000e0000 */
[----:B0-----:R-:W-:-:S13]  /*11d0*/  R2UR UR4, R0 ;  /* 0x00000000000472ca */ /* 0x001fda00000e0000 */
[----:B------:R-:W-:-:S04]  /*11e0*/  ULEA.HI UR5, UR4, UR4, URZ, 0x1 ;  /* 0x0000000404057291 */ /* 0x000fc8000f8f083f */
[----:B------:R-:W-:-:S04]  /*11f0*/  ULOP3.LUT UR5, UR5, 0x7fffe, URZ, 0xc0, !UPT ;  /* 0x0007fffe05057892 */ /* 0x000fc8000f8ec03f */
[----:B------:R-:W-:-:S03]  /*1200*/  UIADD3 UR5, UR4, -UR5, URZ ;  /* 0x8000000504057290 */ /* 0x000fc6000fffe03f */
[----:B------:R-:W-:Y:S01]  /*1210*/  ULDC UR4, c[0x0][0x28c] ;  /* 0x0000a30000047ab9 */ /* 0x000fe20000000800 */
[----:B------:R-:W-:Y:S01]  /*1220*/  ULEA UR5, UR5, UR46, 0xd ;  /* 0x0000002e05057291 */ /* 0x000fe2000f8e683f */
[----:B------:R-:W-:-:S03]  /*1230*/  ISETP.LT.AND P0, PT, RZ, UR4, PT ;  /* 0x00000004ff007c0c */ /* 0x000fc6000bf01270 */
[----:B------:R-:W-:-:S04]  /*1240*/  UIADD3 UR5, UR5, 0x180, URZ ;  /* 0x0000018005057890 */ /* 0x000fc8000fffe03f */
[----:B------:R-:W-:-:S04]  /*1250*/  USHF.R.U32.HI UR5, URZ, 0x4, UR5 ;  /* 0x000000043f057899 */ /* 0x000fc80008011605 */
[----:B------:R-:W-:Y:S02]  /*1260*/  ULOP3.LUT UR47, UR5, 0x3fff, URZ, 0xc0, !UPT ;  /* 0x00003fff052f7892 */ /* 0x000fe4000f8ec03f */
[----:B-123--:R-:W-:Y:S10]  /*1270*/  @P0 BRA `(.L_x_13) ;  /* 0x0000000000400947 */ /* 0x00eff40003800000 */
[----:B------:R-:W-:Y:S01]  /*1280*/  MOV R0, 0x0 ;  /* 0x0000000000007802 */ /* 0x000fe20000000f00 */
[----:B------:R-:W-:Y:S01]  /*1290*/  ULDC.64 UR4, c[0x4][0x68] ;  /* 0x01001a0000047ab9 */ /* 0x000fe20000000a00 */
[----:B------:R-:W-:Y:S01]  /*12a0*/  ULDC.64 UR6, c[0x4][0x8] ;  /* 0x0100020000067ab9 */ /* 0x000fe20000000a00 */
[----:B--23--:R-:W-:Y:S01]  /*12b0*/  IMAD.U32 R4, RZ, RZ, UR4 ;  /* 0x00000004ff047e24 */ /* 0x00cfe2000f8e00ff */
[----:B------:R0:W2:Y:S01]  /*12c0*/  LDC.64 R14, c[0x4][R0] ;  /* 0x01000000000e7b82 */ /* 0x0000a20000000a00 */
[----:B------:R-:W-:Y:S01]  /*12d0*/  MOV R5, UR5 ;  /* 0x0000000500057c02 */ /* 0x000fe20008000f00 */
[----:B------:R-:W-:Y:S01]  /*12e0*/  ULDC.64 UR4, c[0x4][0x70] ;  /* 0x01001c0000047ab9 */ /* 0x000fe20000000a00 */
[----:B------:R-:W-:Y:S01]  /*12f0*/  IMAD.U32 R10, RZ, RZ, UR6 ;  /* 0x00000006ff0a7e24 */ /* 0x000fe2000f8e00ff */
[----:B------:R-:W-:Y:S01]  /*1300*/  MOV R11, UR7 ;  /* 0x00000007000b7c02 */ /* 0x000fe20008000f00 */
[----:B------:R-:W-:Y:S02]  /*1310*/  IMAD.U32 R6, RZ, RZ, UR4 ;  /* 0x00000004ff067e24 */ /* 0x000fe4000f8e00ff */
[----:B------:R-:W-:-:S02]  /*1320*/  IMAD.U32 R7, RZ, RZ, UR5 ;  /* 0x00000005ff077e24 */ /* 0x000fc4000f8e00ff */
[----:B------:R-:W-:Y:S02]  /*1330*/  IMAD.MOV.U32 R8, RZ, RZ, 0x1e1 ;  /* 0x000001e1ff087424 */ /* 0x000fe400078e00ff */
[----:B------:R-:W-:Y:S02]  /*1340*/  IMAD.MOV.U32 R12, RZ, RZ, 0x1 ;  /* 0x00000001ff0c7424 */ /* 0x000fe400078e00ff */
[----:B0-----:R-:W-:-:S07]  /*1350*/  IMAD.MOV.U32 R13, RZ, RZ, RZ ;  /* 0x000000ffff0d7224 */ /* 0x001fce00078e00ff */
[----:B------:R-:W-:-:S07]  /*1360*/  LEPC R20, `(.L_x_13) ;  /* 0x000000001014794e */ /* 0x000fce0000000000 */
[----:B-12--5:R-:W-:Y:S05]  /*1370*/  CALL.ABS.NOINC R14 ;  /* 0x000000000e007343 */ /* 0x026fea0003c00000 */
.L_x_13:
[----:B------:R-:W-:-:S06]  /*1380*/  ULOP3.LUT UR4, UR38, 0x1, URZ, 0xfc, !UPT ;  /* 0x0000000126047892 */ /* 0x000fcc000f8efc3f */
[----:B------:R-:W-:-:S04]  /*1390*/  MOV R0, UR4 ;  /* 0x0000000400007c02 */ /* 0x000fc80008000f00 */
[----:B------:R-:W-:-:S13]  /*13a0*/  ISETP.NE.AND P0, PT, R0, 0x3, PT ;  /* 0x000000030000780c */ /* 0x000fda0003f05270 */
[----:B------:R-:W-:Y:S05]  /*13b0*/  @!P0 BRA `(.L_x_14) ;  /* 0x0000000000048947 */ /* 0x000fea0003800000 */
[----:B------:R-:W-:Y:S01]  /*13c0*/  BPT.TRAP 0x1 ;  /* 0x000000040000795c */ /* 0x000fe20000300000 */
.L_x_14:
[----:B-1----:R-:W-:Y:S02]  /*13d0*/  IMAD.U32 R3, RZ, RZ, UR37 ;  /* 0x00000025ff037e24 */ /* 0x002fe4000f8e00ff */
[----:B------:R-:W-:-:S03]  /*13e0*/  IMAD.U32 R0, RZ, RZ, UR36 ;  /* 0x00000024ff007e24 */ /* 0x000fc6000f8e00ff */
[----:B------:R-:W-:Y:S02]  /*13f0*/  LEA R3, R3, UR46, 0x3 ;  /* 0x0000002e03037c11 */ /* 0x000fe4000f8e18ff */
[----:B------:R-:W-:-:S04]  /*1400*/  SHF.L.U32 R0, R0, 0x1f, RZ ;  /* 0x0000001f00007819 */ /* 0x000fc800000006ff */
[----:B------:R0:W1:Y:S01]  /*1410*/  SYNCS.PHASECHK.TRANS64.TRYWAIT P1, [R3+URZ], R0 ;  /* 0x00000000030075a7 */ /* 0x000062000802017f */
[----:B------:R-:W-:Y:S05]  /*1420*/  @!P0 BRA `(.L_x_15) ;  /* 0x0000000000048947 */ /* 0x000fea0003800000 */
[----:B------:R-:W-:Y:S01]  /*1430*/  BPT.TRAP 0x1 ;  /* 0x000000040000795c */ /* 0x000fe20000300000 */
.L_x_15:
[----:B-1----:R-:W-:Y:S05]  /*1440*/  @P1 BRA `(.L_x_16) ;  /* 0x0000000000081947 */ /* 0x002fea0003800000 */
[----:B------:R-:W1:Y:S02]  /*1450*/  SYNCS.PHASECHK.TRANS64.TRYWAIT P1, [R3+URZ], R0 ;  /* 0x00000000030075a7 */ /* 0x000e64000802017f */
[----:B-1----:R-:W-:Y:S05]  /*1460*/  @!P1 BRA `(.L_x_17) ;  /* 0x0000021c00209947 */ /* 0x002fea0003800000 */
.L_x_16:
[----:B------:R-:W-:-:S04]  /*1470*/  UISETP.LT.AND UP0, UPT, UR43, 0x1, UPT ;  /* 0x000000012b00788c */ /* 0x000fc8000bf01270 */
[----:B------:R-:W-:-:S04]  /*1480*/  USEL UR4, UR43, 0x1, UP0 ;  /* 0x000000012b047887 */ /* 0x000fc80008000000 */
[----:B------:R-:W-:-:S06]  /*1490*/  UIADD3 UR4, UR43, -UR4, URZ ;  /* 0x800000042b047290 */ /* 0x000fcc000fffe03f */
[----:B01----:R-:W-:Y:S01]  /*14a0*/  IMAD.U32 R0, RZ, RZ, UR4 ;  /* 0x00000004ff007e24 */ /* 0x003fe2000f8e00ff */
[----:B------:R-:W-:Y:S05]  /*14b0*/  WARPSYNC.ALL ;  /* 0x0000000000007948 */ /* 0x000fea0003800000 */
[----:B------:R-:W-:Y:S01]  /*14c0*/  ISETP.GE.AND P1, PT, R0, 0x1, PT ;  /* 0x000000010000780c */ /* 0x000fe20003f26270 */
[----:B------:R-:W-:Y:S01]  /*14d0*/  UIADD3 UR46, UR46, 0x70180, URZ ;  /* 0x000701802e2e7890 */ /* 0x000fe2000fffe03f */
[----:B------:R-:W-:Y:S01]  /*14e0*/  WARPGROUP.ARRIVE ;  /* 0x00000000000079c5 */ /* 0x000fe20000000000 */
[----:B------:R-:W-:Y:S01]  /*14f0*/  ULOP3.LUT UR4, UR47, 0x10000, URZ, 0xfc, !UPT ;  /* 0x000100002f047892 */ /* 0x000fe2000f8efc3f */
[----:B------:R-:W-:Y:S01]  /*1500*/  STL [R1+0x2c8], R17 ;  /* 0x0002c81101007387 */ /* 0x000fe20000100800 */
[----:B------:R-:W-:-:S02]  /*1510*/  USHF.R.U32.HI UR46, URZ, 0x4, UR46 ;  /* 0x000000043f2e7899 */ /* 0x000fc4000801162e */
[----:B------:R-:W-:Y:S01]  /*1520*/  ULEA UR8, UR37, UR4, 0xc ;  /* 0x0000000425087291 */ /* 0x000fe2000f8e603f */
[----:B-----5:R-:W-:Y:S01]  /*1530*/  STL [R1+0x2c4], R16 ;  /* 0x0002c41001007387 */ /* 0x020fe20000100800 */
[----:B------:R-:W-:Y:S01]  /*1540*/  ULOP3.LUT UR5, UR46, 0x3fff, URZ, 0xc0, !UPT ;  /* 0x00003fff2e057892 */ /* 0x000fe2000f8ec03f */
[----:B------:R-:W-:Y:S01]  /*1550*/  UMOV UR9, 0x40000040 ;  /* 0x4000004000097882 */ /* 0x000fe20000000000 */
[----:B------:R-:W-:Y:S02]  /*1560*/  UMOV UR11, 0x40000040 ;  /* 0x40000040000b7882 */ /* 0x000fe40000000000 */
[----:B------:R-:W-:Y:S01]  /*1570*/  ULOP3.LUT UR5, UR5, 0x10000, URZ, 0xfc, !UPT ;  /* 0x0001000005057892 */ /* 0x000fe2000f8efc3f */
[----:B------:R0:W-:Y:S01]  /*1580*/  STL [R1+0x2c0], R2 ;  /* 0x0002c00201007387 */ /* 0x0001e20000100800 */
[----:B------:R-:W-:Y:S02]  /*1590*/  UIADD3 UR12, UR8, 0x400, URZ ;  /* 0x00000400080c7890 */ /* 0x000fe4000fffe03f */
[----:B------:R-:W-:Y:S01]  /*15a0*/  ULEA UR6, UR37, UR5, 0xc ;  /* 0x0000000525067291 */ /* 0x000fe2000f8e603f */
[----:B------:R1:W-:Y:S01]  /*15b0*/  STL [R1+0x2bc], R0 ;  /* 0x0002bc0001007387 */ /* 0x0003e20000100800 */
[----:B------:R-:W-:Y:S01]  /*15c0*/  UMOV UR15, UR11 ;  /* 0x0000000b000f7c82 */ /* 0x000fe20008000000 */
[----:B------:R-:W-:-:S04]  /*15d0*/  UMOV UR13, 0x40000040 ;  /* 0x40000040000d7882 */ /* 0x000fc80000000000 */
[----:B------:R-:W-:Y:S02]  /*15e0*/  UMOV UR10, UR6 ;  /* 0x00000006000a7c82 */ /* 0x000fe40008000000 */
[----:B------:R-:W-:Y:S01]  /*15f0*/  HGMMA.64x256x8.F32.TF32 R24, gdesc[UR8], RZ, !UPT, gsb0 ;  /* 0x07e00000081879f0 */ /* 0x000fe2000c0028ff */
[----:B------:R-:W-:Y:S02]  /*1600*/  UMOV UR14, UR10 ;  /* 0x0000000a000e7c82 */ /* 0x000fe40008000000 */
[----:B------:R-:W-:Y:S02]  /*1610*/  WARPGROUP.DEPBAR.LE gsb0, 0x0 ;  /* 0x00008000000079c5 */ /* 0x000fe40000010000 */
[----:B------:R-:W-:Y:S01]  /*1620*/  STL.64 [R1], R24 ;  /* 0x0000001801007387 */ /* 0x000fe20000100a00 */
[----:B------:R-:W-:Y:S01]  /*1630*/  MOV R235, R46 ;  /* 0x0000002e00eb7202 */ /* 0x000fe20000000f00 */
[----:B------:R-:W-:Y:S01]  /*1640*/  IMAD.MOV.U32 R234, RZ, RZ, R47 ;  /* 0x000000ffffea7224 */ /* 0x000fe200078e002f */
[----:B------:R-:W-:Y:S01]  /*1650*/  MOV R231, R50 ;  /* 0x0000003200e77202 */ /* 0x000fe20000000f00 */
[----:B------:R-:W-:Y:S01]  /*1660*/  STL.64 [R1+0x8], R26 ;  /* 0x0000081a01007387 */ /* 0x000fe20000100a00 */
[----:B------:R-:W-:Y:S01]  /*1670*/  IMAD.MOV.U32 R233, RZ, RZ, R48 ;  /* 0x000000ffffe97224 */ /* 0x000fe200078e0030 */
[----:B------:R-:W-:Y:S01]  /*1680*/  MOV R227, R54 ;  /* 0x0000003600e37202 */ /* 0x000fe20000000f00 */
[----:B------:R-:W-:Y:S01]  /*1690*/  IMAD.MOV.U32 R232, RZ, RZ, R49 ;  /* 0x000000ffffe87224 */ /* 0x000fe200078e0031 */
        /* <DEDUP_REMOVED lines=62> */
[----:B0-----:R-:W-:Y:S01]  /*1a80*/  MOV R2, R150 ;  /* 0x0000009600027202 */ /* 0x001fe20000000f00 */
[----:B------:R-:W-:Y:S01]  /*1a90*/  IMAD.MOV.U32 R176, RZ, RZ, R92 ;  /* 0x000000ffffb07224 */ /* 0x000fe200078e005c */
[----:B------:R0:W-:Y:S01]  /*1aa0*/  STL.64 [R1+0x50], R44 ;  /* 0x0000502c01007387 */ /* 0x0001e20000100a00 */
[----:B------:R-:W-:-:S02]  /*1ab0*/  IMAD.MOV.U32 R177, RZ, RZ, R93 ;  /* 0x000000ffffb17224 */ /* 0x000fc400078e005d */
[----:B------:R-:W-:Y:S01]  /*1ac0*/  IMAD.MOV.U32 R179, RZ, RZ, R95 ;  /* 0x000000ffffb37224 */ /* 0x000fe200078e005f */
[----:B------:R-:W-:Y:S01]  /*1ad0*/  STL [R1+0xaf0], R162 ;  /* 0x000af0a201007387 */ /* 0x000fe20000100800 */
[----:B------:R-:W-:Y:S02]  /*1ae0*/  IMAD.MOV.U32 R180, RZ, RZ, R96 ;  /* 0x000000ffffb47224 */ /* 0x000fe400078e0060 */
[----:B------:R-:W-:Y:S02]  /*1af0*/  IMAD.MOV.U32 R181, RZ, RZ, R97 ;  /* 0x000000ffffb57224 */ /* 0x000fe400078e0061 */
[----:B------:R-:W-:Y:S02]  /*1b00*/  IMAD.MOV.U32 R183, RZ, RZ, R99 ;  /* 0x000000ffffb77224 */ /* 0x000fe400078e0063 */
[----:B------:R-:W-:Y:S02]  /*1b10*/  IMAD.MOV.U32 R184, RZ, RZ, R100 ;  /* 0x000000ffffb87224 */ /* 0x000fe400078e0064 */
[----:B------:R-:W-:-:S02]  /*1b20*/  IMAD.MOV.U32 R185, RZ, RZ, R101 ;  /* 0x000000ffffb97224 */ /* 0x000fc400078e0065 */
[----:B------:R-:W-:Y:S02]  /*1b30*/  IMAD.MOV.U32 R187, RZ, RZ, R103 ;  /* 0x000000ffffbb7224 */ /* 0x000fe400078e0067 */
        /* <DEDUP_REMOVED lines=32> */
[----:B--23--:R-:W-:Y:S02]  /*1d40*/  IMAD.MOV.U32 R5, RZ, RZ, R147 ;  /* 0x000000ffff057224 */ /* 0x00cfe400078e0093 */
[----:B------:R-:W-:Y:S02]  /*1d50*/  IMAD.MOV.U32 R4, RZ, RZ, R148 ;  /* 0x000000ffff047224 */ /* 0x000fe400078e0094 */
[----:B------:R-:W-:-:S02]  /*1d60*/  IMAD.MOV.U32 R3, RZ, RZ, R149 ;  /* 0x000000ffff037224 */ /* 0x000fc400078e0095 */
[----:B-1----:R-:W-:Y:S02]  /*1d70*/  IMAD.MOV.U32 R0, RZ, RZ, R151 ;  /* 0x000000ffff007224 */ /* 0x002fe400078e0097 */
[----:B0-----:R-:W-:-:S06]  /*1d80*/  WARPGROUP.ARRIVE ;  /* 0x00000000000079c5 */ /* 0x001fcc0000000000 */
[----:B------:R-:W-:Y:S03]  /*1d90*/  HGMMA.64x256x8.F32.TF32 R24, gdesc[UR12], RZ, !UPT, gsb0 ;  /* 0x07e000000c1879f0 */ /* 0x000fe6000c0028ff */
[----:B------:R-:W-:Y:S02]  /*1da0*/  WARPGROUP.DEPBAR.LE gsb0, 0x0 ;  /* 0x00008000000079c5 */ /* 0x000fe40000010000 */
[----:B------:R-:W-:Y:S04]  /*1db0*/  STL.64 [R1+0xae8], R150 ;  /* 0x000ae89601007387 */ /* 0x000fe80000100a00 */
        /* <DEDUP_REMOVED lines=20> */
[----:B------:R0:W-:Y:S04]  /*1f00*/  STL.64 [R1+0xa40], R108 ;  /* 0x000a406c01007387 */ /* 0x0001e80000100a00 */
[----:B0-----:R-:W2:Y:S04]  /*1f10*/  LDL.LU R108, [R1] ;  /* 0x00000000016c7983 */ /* 0x001ea80000300800 */
[----:B------:R-:W2:Y:S04]  /*1f20*/  LDL.LU R109, [R1+0x4] ;  /* 0x00000400016d7983 */ /* 0x000ea80000300800 */
        /* <DEDUP_REMOVED lines=19> */
[----:B------:R-:W2:Y:S01]  /*2060*/  LDL.LU R129, [R1+0x54] ;  /* 0x0000540001817983 */ /* 0x000ea20000300800 */
        /* <DEDUP_REMOVED lines=19> */
[----:B------:R-:W-:Y:S01]  /*21a0*/  UIADD3 UR12, UR8, 0x2, URZ ;  /* 0x00000002080c7890 */ /* 0x000fe2000fffe03f */
[----:B------:R-:W-:Y:S01]  /*21b0*/  IMAD.MOV.U32 R143, RZ, RZ, R222 ;  /* 0x000000ffff8f7224 */ /* 0x000fe200078e00de */
[----:B------:R-:W-:Y:S01]  /*21c0*/  UIADD3 UR14, UR6, 0x2, URZ ;  /* 0x00000002060e7890 */ /* 0x000fe2000fffe03f */
[----:B------:R-:W-:Y:S01]  /*21d0*/  IMAD.MOV.U32 R145, RZ, RZ, R220 ;  /* 0x000000ffff917224 */ /* 0x000fe200078e00dc */
[----:B------:R-:W-:Y:S01]  /*21e0*/  MOV R220, R16 ;  /* 0x0000001000dc7202 */ /* 0x000fe20000000f00 */
[----:B------:R-:W-:Y:S01]  /*21f0*/  IMAD.MOV.U32 R146, RZ, RZ, R219 ;  /* 0x000000ffff927224 */ /* 0x000fe200078e00db */
[----:B------:R-:W-:Y:S01]  /*2200*/  UMOV UR13, 0x40000040 ;  /* 0x40000040000d7882 */ /* 0x000fe20000000000 */
[----:B------:R-:W-:Y:S01]  /*2210*/  IMAD.MOV.U32 R147, RZ, RZ, R218 ;  /* 0x000000ffff937224 */ /* 0x000fe200078e00da */
[----:B------:R-:W-:Y:S01]  /*2220*/  UMOV UR15, 0x40000040 ;  /* 0x40000040000f7882 */ /* 0x000fe20000000000 */
[----:B------:R-:W-:Y:S01]  /*2230*/  IMAD.MOV.U32 R149, RZ, RZ, R216 ;  /* 0x000000ffff957224 */ /* 0x000fe200078e00d8 */
[----:B------:R-:W-:Y:S01]  /*2240*/  MOV R216, R20 ;  /* 0x0000001400d87202 */ /* 0x000fe20000000f00 */
        /* <DEDUP_REMOVED lines=19> */
[----:B------:R-:W-:-:S06]  /*2380*/  IMAD.MOV.U32 R235, RZ, RZ, R0 ;  /* 0x000000ffffeb7224 */ /* 0x000fcc00078e0000 */
[----:B--2---:R-:W-:-:S06]  /*2390*/  WARPGROUP.ARRIVE ;  /* 0x00000000000079c5 */ /* 0x004fcc0000000000 */
[----:B------:R-:W-:Y:S03]  /*23a0*/  HGMMA.64x256x8.F32.TF32 R108, gdesc[UR12], R108, gsb0 ;  /* 0x07e000000c6c79f0 */ /* 0x000fe6000800286c */
[----:B------:R-:W-:Y:S02]  /*23b0*/  WARPGROUP.DEPBAR.LE gsb0, 0x0 ;  /* 0x00008000000079c5 */ /* 0x000fe40000010000 */
[----:B------:R-:W-:Y:S04]  /*23c0*/  STL.64 [R1], R108 ;  /* 0x0000006c01007387 */ /* 0x000fe80000100a00 */
        /* <DEDUP_REMOVED lines=63> */
[----:B0-----:R-:W2:Y:S04]  /*27c0*/  LDL.LU R162, [R1+0xaf0] ;  /* 0x000af00001a27983 */ /* 0x001ea80000300800 */
[----:B------:R-:W3:Y:S04]  /*27d0*/  LDL.LU.64 R150, [R1+0xae8] ;  /* 0x000ae80001967983 */ /* 0x000ee80000300a00 */
        /* <DEDUP_REMOVED lines=20> */
[----:B------:R-:W3:Y:S01]  /*2920*/  LDL.LU.64 R108, [R1+0xa40] ;  /* 0x000a4000016c7983 */ /* 0x000ee20000300a00 */
[----:B------:R-:W-:Y:S01]  /*2930*/  UIADD3 UR12, UR8, 0x402, URZ ;  /* 0x00000402080c7890 */ /* 0x000fe2000fffe03f */
[----:B------:R-:W-:Y:S01]  /*2940*/  UMOV UR13, 0x40000040 ;  /* 0x40000040000d7882 */ /* 0x000fe20000000000 */
[----:B---3--:R-:W-:-:S07]  /*2950*/  WARPGROUP.ARRIVE ;  /* 0x00000000000079c5 */ /* 0x008fce0000000000 */
[----:B------:R-:W-:Y:S03]  /*2960*/  HGMMA.64x256x8.F32.TF32 R24, gdesc[UR12], R24, gsb0 ;  /* 0x07e000000c1879f0 */ /* 0x000fe60008002818 */
        /* <DEDUP_REMOVED lines=65> */
[----:B0-----:R-:W3:Y:S04]  /*2d80*/  LDL.LU.64 R24, [R1] ;  /* 0x0000000001187983 */ /* 0x001ee80000300a00 */
        /* <DEDUP_REMOVED lines=63> */
[----:B------:R-:W-:-:S02]  /*3180*/  UIADD3 UR12, UR8, 0x4, URZ ;  /* 0x00000004080c7890 */ /* 0x000fc4000fffe03f */
[----:B------:R-:W-:Y:S01]  /*3190*/  UIADD3 UR14, UR6, 0x4, URZ ;  /* 0x00000004060e7890 */ /* 0x000fe2000fffe03f */
[----:B------:R-:W-:Y:S01]  /*31a0*/  UMOV UR13, 0x40000040 ;  /* 0x40000040000d7882 */ /* 0x000fe20000000000 */
[----:B------:R-:W-:Y:S01]  /*31b0*/  UMOV UR15, 0x40000040 ;  /* 0x40000040000f7882 */ /* 0x000fe20000000000 */
[----:B---3--:R-:W-:-:S06]  /*31c0*/  WARPGROUP.ARRIVE ;  /* 0x00000000000079c5 */ /* 0x008fcc0000000000 */
[----:B------:R-:W-:Y:S03]  /*31d0*/  HGMMA.64x256x8.F32.TF32 R24, gdesc[UR12], R24, gsb0 ;  /* 0x07e000000c1879f0 */ /* 0x000fe60008002818 */
        /* <DEDUP_REMOVED lines=41> */
[----:B------:R0:W-:Y:S01]  /*3470*/  STL.64 [R1+0x50], R44 ;  /* 0x0000502c01007387 */ /* 0x0001e20000100a00 */
[----:B------:R-:W-:Y:S01]  /*3480*/  IMAD.MOV.U32 R208, RZ, RZ, R124 ;  /* 0x000000ffffd07224 */ /* 0x000fe200078e007c */
[----:B------:R-:W-:Y:S01]  /*3490*/  MOV R190, R106 ;  /* 0x0000006a00be7202 */ /* 0x000fe20000000f00 */
[----:B------:R-:W-:Y:S01]  /*34a0*/  IMAD.MOV.U32 R209, RZ, RZ, R125 ;  /* 0x000000ffffd17224 */ /* 0x000fe200078e007d */
[----:B------:R-:W3:Y:S01]  /*34b0*/  LDL.LU.64 R150, [R1+0xa38] ;  /* 0x000a380001967983 */ /* 0x000ee20000300a00 */
        /* <DEDUP_REMOVED lines=60> */
[----:B------:R-:W-:-:S02]  /*3880*/  IMAD.MOV.U32 R167, RZ, RZ, R83 ;  /* 0x000000ffffa77224 */ /* 0x000fc400078e0053 */
[----:B------:R-:W-:Y:S01]  /*3890*/  IMAD.MOV.U32 R164, RZ, RZ, R80 ;  /* 0x000000ffffa47224 */ /* 0x000fe200078e0050 */
[----:B------:R-:W3:Y:S01]  /*38a0*/  LDL.LU.64 R118, [R1+0x9b8] ;  /* 0x0009b80001767983 */ /* 0x000ee20000300a00 */
[----:B------:R-:W-:Y:S02]  /*38b0*/  IMAD.MOV.U32 R165, RZ, RZ, R81 ;  /* 0x000000ffffa57224 */ /* 0x000fe400078e0051 */
[----:B------:R-:W-:Y:S01]  /*38c0*/  IMAD.MOV.U32 R163, RZ, RZ, R79 ;  /* 0x000000ffffa37224 */ /* 0x000fe200078e004f */
[----:B------:R-:W3:Y:S01]  /*38d0*/  LDL.LU.64 R116, [R1+0x9b0] ;  /* 0x0009b00001747983 */ /* 0x000ee20000300a00 */
[----:B------:R-:W-:Y:S02]  /*38e0*/  IMAD.MOV.U32 R160, RZ, RZ, R76 ;  /* 0x000000ffffa07224 */ /* 0x000fe400078e004c */
        /* <DEDUP_REMOVED lines=58> */
[----:B0-----:R-:W3:Y:S04]  /*3c90*/  LDL.LU.64 R44, [R1+0x890] ;  /* 0x00089000012c7983 */ /* 0x001ee80000300a00 */
        /* <DEDUP_REMOVED lines=11> */
[----:B------:R-:W-:-:S02]  /*3d50*/  UMOV UR13, 0x40000040 ;  /* 0x40000040000d7882 */ /* 0x000fc40000000000 */
[----:B--2---:R-:W-:Y:S01]  /*3d60*/  STL [R1+0x838], R162 ;  /* 0x000838a201007387 */ /* 0x004fe20000100800 */
[----:B---3--:R-:W-:-:S06]  /*3d70*/  WARPGROUP.ARRIVE ;  /* 0x00000000000079c5 */ /* 0x008fcc0000000000 */
        /* <DEDUP_REMOVED lines=64> */
[----:B------:R-:W-:-:S02]  /*4180*/  IMAD.MOV.U32 R142, RZ, RZ, R223 ;  /* 0x000000ffff8e7224 */ /* 0x000fc400078e00df */
[----:B------:R-:W-:Y:S02]  /*4190*/  IMAD.MOV.U32 R143, RZ, RZ, R222 ;  /* 0x000000ffff8f7224 */ /* 0x000fe400078e00de */
[----:B------:R-:W-:Y:S01]  /*41a0*/  IMAD.MOV.U32 R145, RZ, RZ, R220 ;  /* 0x000000ffff917224 */ /* 0x000fe200078e00dc */
[----:B------:R-:W-:Y:S01]  /*41b0*/  MOV R220, R16 ;  /* 0x0000001000dc7202 */ /* 0x000fe20000000f00 */
[----:B------:R-:W-:Y:S02]  /*41c0*/  IMAD.MOV.U32 R146, RZ, RZ, R219 ;  /* 0x000000ffff927224 */ /* 0x000fe400078e00db */
[----:B------:R-:W-:Y:S02]  /*41d0*/  IMAD.MOV.U32 R147, RZ, RZ, R218 ;  /* 0x000000ffff937224 */ /* 0x000fe400078e00da */
        /* <DEDUP_REMOVED lines=21> */
[----:B------:R-:W-:Y:S01]  /*4330*/  IMAD.MOV.U32 R235, RZ, RZ, R0 ;  /* 0x000000ffffeb7224 */ /* 0x000fe200078e0000 */
[----:B------:R-:W-:Y:S02]  /*4340*/  UIADD3 UR12, UR8, 0x6, URZ ;  /* 0x00000006080c7890 */ /* 0x000fe4000fffe03f */
[----:B------:R-:W-:Y:S01]  /*4350*/  UIADD3 UR14, UR6, 0x6, URZ ;  /* 0x00000006060e7890 */ /* 0x000fe2000fffe03f */
[----:B------:R-:W-:Y:S01]  /*4360*/  UMOV UR13, 0x40000040 ;  /* 0x40000040000d7882 */ /* 0x000fe20000000000 */
[----:B------:R-:W-:Y:S01]  /*4370*/  UMOV UR15, 0x40000040 ;  /* 0x40000040000f7882 */ /* 0x000fe20000000000 */
        /* <DEDUP_REMOVED lines=236> */
[----:B------:R-:W-:Y:S01]  /*5240*/  STL.64 [R1+0x30], R36 ;  /* 0x0000302401007387 */ /* 0x000fe20000100a00 */
[----:B------:R-:W-:-:S03]  /*5250*/  MOV R2, R150 ;  /* 0x0000009600027202 */ /* 0x000fc60000000f00 */
[----:B------:R-:W-:Y:S01]  /*5260*/  STL.64 [R1+0x38], R38 ;  /* 0x0000382601007387 */ /* 0x000fe20000100a00 */
[----:B------:R-:W-:-:S03]  /*5270*/  IMAD.MOV.U32 R0, RZ, RZ, R151 ;  /* 0x000000ffff007224 */ /* 0x000fc600078e0097 */
[----:B------:R-:W-:Y:S01]  /*5280*/  STL.64 [R1+0x40], R40 ;  /* 0x0000402801007387 */ /* 0x000fe20000100a00 */
[----:B------:R-:W-:-:S03]  /*5290*/  IMAD.MOV.U32 R4, RZ, RZ, R148 ;  /* 0x000000ffff047224 */ /* 0x000fc600078e0094 */
[----:B------:R-:W-:Y:S01]  /*52a0*/  STL.64 [R1+0x48], R42 ;  /* 0x0000482a01007387 */ /* 0x000fe20000100a00 */
[----:B------:R-:W-:Y:S01]  /*52b0*/  IMAD.MOV.U32 R3, RZ, RZ, R149 ;  /* 0x000000ffff037224 */ /* 0x000fe200078e0095 */
[----:B------:R-:W-:Y:S02]  /*52c0*/  MOV R6, R146 ;  /* 0x0000009200067202 */ /* 0x000fe40000000f00 */
[----:B------:R0:W-:Y:S01]  /*52d0*/  STL.64 [R1+0x50], R44 ;  /* 0x0000502c01007387 */ /* 0x0001e20000100a00 */
[----:B------:R-:W-:-:S03]  /*52e0*/  IMAD.MOV.U32 R5, RZ, RZ, R147 ;  /* 0x000000ffff057224 */ /* 0x000fc600078e0093 */
[----:B------:R-:W3:Y:S01]  /*52f0*/  LDL.LU.64 R150, [R1+0x780] ;  /* 0x0007800001967983 */ /* 0x000ee20000300a00 */
[----:B------:R-:W-:Y:S01]  /*5300*/  IMAD.MOV.U32 R8, RZ, RZ, R144 ;  /* 0x000000ffff087224 */ /* 0x000fe200078e0090 */
[----:B------:R-:W-:Y:S01]  /*5310*/  MOV R10, R142 ;  /* 0x0000008e000a7202 */ /* 0x000fe20000000f00 */
[----:B------:R-:W-:Y:S01]  /*5320*/  IMAD.MOV.U32 R7, RZ, RZ, R145 ;  /* 0x000000ffff077224 */ /* 0x000fe200078e0091 */
[----:B------:R-:W3:Y:S01]  /*5330*/  LDL.LU.64 R148, [R1+0x778] ;  /* 0x0007780001947983 */ /* 0x000ee20000300a00 */
        /* <DEDUP_REMOVED lines=744> */
[----:B------:R-:W-:Y:S02]  /*81c0*/  IMAD.MOV.U32 R130, RZ, RZ, R17 ;  /* 0x000000ffff827224 */ /* 0x000fe400078e0011 */
[----:B------:R-:W-:Y:S01]  /*81d0*/  IMAD.MOV.U32 R131, RZ, RZ, R16 ;  /* 0x000000ffff837224 */ /* 0x000fe200078e0010 */
[----:B------:R-:W-:Y:S01]  /*81e0*/  UIADD3 UR12, UR8, 0x806, URZ ;  /* 0x00000806080c7890 */ /* 0x000fe2000fffe03f */
[----:B------:R-:W-:Y:S01]  /*81f0*/  IMAD.MOV.U32 R133, RZ, RZ, R0 ;  /* 0x000000ffff857224 */ /* 0x000fe200078e0000 */
[----:B------:R-:W-:Y:S01]  /*8200*/  UIADD3 UR14, UR6, 0x806, URZ ;  /* 0x00000806060e7890 */ /* 0x000fe2000fffe03f */
[----:B------:R-:W-:Y:S01]  /*8210*/  IMAD.MOV.U32 R217, RZ, RZ, R23 ;  /* 0x000000ffffd97224 */ /* 0x000fe200078e0017 */
[----:B------:R-:W-:Y:S01]  /*8220*/  UMOV UR13, 0x40000040 ;  /* 0x40000040000d7882 */ /* 0x000fe20000000000 */
[----:B------:R-:W-:Y:S01]  /*8230*/  IMAD.MOV.U32 R218, RZ, RZ, R22 ;  /* 0x000000ffffda7224 */ /* 0x000fe200078e0016 */
[----:B------:R-:W-:Y:S01]  /*8240*/  UMOV UR15, 0x40000040 ;  /* 0x40000040000f7882 */ /* 0x000fe20000000000 */
[----:B------:R-:W-:Y:S01]  /*8250*/  IMAD.MOV.U32 R219, RZ, RZ, R21 ;  /* 0x000000ffffdb7224 */ /* 0x000fe200078e0015 */
[----:B------:R0:W5:Y:S01]  /*8260*/  LDL.LU R17, [R1+0x2c8] ;  /* 0x0002c80001117983 */ /* 0x0001620000300800 */
[----:B------:R-:W-:-:S02]  /*8270*/  IMAD.MOV.U32 R221, RZ, RZ, R19 ;  /* 0x000000ffffdd7224 */ /* 0x000fc400078e0013 */
[----:B------:R-:W-:Y:S01]  /*8280*/  IMAD.MOV.U32 R222, RZ, RZ, R18 ;  /* 0x000000ffffde7224 */ /* 0x000fe200078e0012 */
[----:B------:R0:W5:Y:S01]  /*8290*/  LDL.LU R16, [R1+0x2c4] ;  /* 0x0002c40001107983 */ /* 0x0001620000300800 */
[----:B------:R-:W-:Y:S02]  /*82a0*/  IMAD.MOV.U32 R223, RZ, RZ, R15 ;  /* 0x000000ffffdf7224 */ /* 0x000fe400078e000f */
[----:B------:R-:W-:Y:S01]  /*82b0*/  IMAD.MOV.U32 R225, RZ, RZ, R13 ;  /* 0x000000ffffe17224 */ /* 0x000fe200078e000d */
[----:B------:R0:W5:Y:S01]  /*82c0*/  LDL.LU R2, [R1+0x2c0] ;  /* 0x0002c00001027983 */ /* 0x0001620000300800 */
[----:B------:R-:W-:Y:S02]  /*82d0*/  IMAD.MOV.U32 R226, RZ, RZ, R12 ;  /* 0x000000ffffe27224 */ /* 0x000fe400078e000c */
[----:B------:R-:W-:Y:S01]  /*82e0*/  IMAD.MOV.U32 R227, RZ, RZ, R11 ;  /* 0x000000ffffe37224 */ /* 0x000fe200078e000b */
[----:B------:R0:W5:Y:S01]  /*82f0*/  LDL.LU R0, [R1+0x2bc] ;  /* 0x0002bc0001007983 */ /* 0x0001620000300800 */
[----:B------:R-:W-:-:S02]  /*8300*/  IMAD.MOV.U32 R229, RZ, RZ, R9 ;  /* 0x000000ffffe57224 */ /* 0x000fc400078e0009 */
[----:B------:R-:W-:Y:S02]  /*8310*/  IMAD.MOV.U32 R230, RZ, RZ, R8 ;  /* 0x000000ffffe67224 */ /* 0x000fe400078e0008 */
[----:B------:R-:W-:Y:S02]  /*8320*/  IMAD.MOV.U32 R231, RZ, RZ, R7 ;  /* 0x000000ffffe77224 */ /* 0x000fe400078e0007 */
[----:B------:R-:W-:Y:S02]  /*8330*/  IMAD.MOV.U32 R233, RZ, RZ, R5 ;  /* 0x000000ffffe97224 */ /* 0x000fe400078e0005 */
[----:B------:R-:W-:Y:S02]  /*8340*/  IMAD.MOV.U32 R234, RZ, RZ, R4 ;  /* 0x000000ffffea7224 */ /* 0x000fe400078e0004 */
        /* <DEDUP_REMOVED lines=68> */
[----:B-1----:R0:W5:Y:S04]  /*8790*/  LDL.LU R162, [R1+0x2b8] ;  /* 0x0002b80001a27983 */ /* 0x0021680000300800 */
[----:B------:R-:W2:Y:S04]  /*87a0*/  LDL.LU.64 R150, [R1+0x2b0] ;  /* 0x0002b00001967983 */ /* 0x000ea80000300a00 */
        /* <DEDUP_REMOVED lines=20> */
[----:B------:R-:W2:Y:S01]  /*88f0*/  LDL.LU.64 R108, [R1+0x208] ;  /* 0x00020800016c7983 */ /* 0x000ea20000300a00 */
[----:B------:R-:W-:Y:S01]  /*8900*/  UIADD3 UR12, UR8, 0xc06, URZ ;  /* 0x00000c06080c7890 */ /* 0x000fe2000fffe03f */
[----:B------:R-:W-:Y:S01]  /*8910*/  UMOV UR13, 0x40000040 ;  /* 0x40000040000d7882 */ /* 0x000fe20000000000 */
[----:B--2---:R-:W-:-:S07]  /*8920*/  WARPGROUP.ARRIVE ;  /* 0x00000000000079c5 */ /* 0x004fce0000000000 */
[----:B------:R-:W-:Y:S03]  /*8930*/  HGMMA.64x256x8.F32.TF32 R24, gdesc[UR12], R24, gsb0 ;  /* 0x07e000000c1879f0 */ /* 0x000fe60008002818 */
[----:B------:R-:W-:Y:S02]  /*8940*/  WARPGROUP.DEPBAR.LE gsb0, 0x0 ;  /* 0x00008000000079c5 */ /* 0x000fe40000010000 */
[----:B0-----:R-:W-:Y:S05]  /*8950*/  @!P1 BRA `(.L_x_18) ;  /* 0x0000008000ac9947 */ /* 0x001fea0003800000 */
[----:B------:R-:W-:Y:S02]  /*8960*/  UIADD3 UR6, UR37, 0x1, URZ ;  /* 0x0000000125067890 */ /* 0x000fe4000fffe03f */
[----:B------:R-:W-:Y:S02]  /*8970*/  UMOV UR7, UR37 ;  /* 0x0000002500077c82 */ /* 0x000fe40008000000 */
[----:B------:R-:W-:-:S04]  /*8980*/  UISETP.NE.AND UP0, UPT, UR6, 0x7, UPT ;  /* 0x000000070600788c */ /* 0x000fc8000bf05270 */
[----:B------:R-:W-:Y:S02]  /*8990*/  USEL UR9, URZ, 0x1, UP0 ;  /* 0x000000013f097887 */ /* 0x000fe40008000000 */
[----:B------:R-:W-:Y:S02]  /*89a0*/  USEL UR6, UR6, URZ, UP0 ;  /* 0x0000003f06067287 */ /* 0x000fe40008000000 */
[----:B------:R-:W-:-:S12]  /*89b0*/  ULOP3.LUT UR9, UR36, UR9, URZ, 0x3c, !UPT ;  /* 0x0000000924097292 */ /* 0x000fd8000f8e3c3f */
.L_x_25:
[----:B------:R-:W-:Y:S05]  /*89c0*/  @!P0 BRA `(.L_x_19) ;  /* 0x0000000000048947 */ /* 0x000fea0003800000 */
[----:B------:R-:W-:Y:S01]  /*89d0*/  BPT.TRAP 0x1 ;  /* 0x000000040000795c */ /* 0x000fe20000300000 */
.L_x_19:
[----:B------:R-:W0:Y:S01]  /*89e0*/  S2UR UR10, SR_CgaCtaId ;  /* 0x00000000000a79c3 */ /* 0x000e220000008800 */
[----:B------:R-:W-:Y:S01]  /*89f0*/  UMOV UR8, 0x400 ;  /* 0x0000040000087882 */ /* 0x000fe20000000000 */
[----:B------:R-:W-:-:S04]  /*8a00*/  MOV R3, UR9 ;  /* 0x0000000900037c02 */ /* 0x000fc80008000f00 */
[----:B------:R-:W-:Y:S01]  /*8a10*/  SHF.L.U32 R3, R3, 0x1f, RZ ;  /* 0x0000001f03037819 */ /* 0x000fe200000006ff */
[----:B0-----:R-:W-:-:S04]  /*8a20*/  ULEA UR8, UR10, UR8, 0x18 ;  /* 0x000000080a087291 */ /* 0x001fc8000f8ec03f */
[----:B------:R-:W-:-:S09]  /*8a30*/  ULEA UR10, UR6, UR8, 0x3 ;  /* 0x00000008060a7291 */ /* 0x000fd2000f8e183f */
[----:B------:R0:W1:Y:S01]  /*8a40*/  SYNCS.PHASECHK.TRANS64.TRYWAIT P1, [UR10], R3 ;  /* 0x00000003ff0075a7 */ /* 0x000062000802014a */
[----:B------:R-:W-:Y:S05]  /*8a50*/  @!P0 BRA `(.L_x_20) ;  /* 0x0000000000048947 */ /* 0x000fea0003800000 */
[----:B------:R-:W-:Y:S01]  /*8a60*/  BPT.TRAP 0x1 ;  /* 0x000000040000795c */ /* 0x000fe20000300000 */
.L_x_20:
[----:B-1----:R-:W-:Y:S05]  /*8a70*/  @P1 BRA `(.L_x_21) ;  /* 0x0000000000081947 */ /* 0x002fea0003800000 */
[----:B------:R-:W1:Y:S02]  /*8a80*/  SYNCS.PHASECHK.TRANS64.TRYWAIT P1, [UR10], R3 ;  /* 0x00000003ff0075a7 */ /* 0x000e64000802014a */
[----:B-1----:R-:W-:Y:S05]  /*8a90*/  @!P1 BRA `(.L_x_22) ;  /* 0x000001a400a89947 */ /* 0x002fea0003800000 */
.L_x_21:
        /* <DEDUP_REMOVED lines=64> */
[----:B--2---:R-:W2:Y:S04]  /*8ea0*/  LDL.LU.64 R24, [R1] ;  /* 0x0000000001187983 */ /* 0x004ea80000300a00 */
        /* <DEDUP_REMOVED lines=63> */
[----:B------:R-:W-:-:S02]  /*92a0*/  ULEA UR10, UR6, UR4, 0xc ;  /* 0x00000004060a7291 */ /* 0x000fc4000f8e603f */
[----:B------:R-:W-:Y:S01]  /*92b0*/  ULEA UR11, UR6, UR5, 0xc ;  /* 0x00000005060b7291 */ /* 0x000fe2000f8e603f */
[----:B-----5:R-:W-:Y:S01]  /*92c0*/  STL [R1+0x2c8], R17 ;  /* 0x0002c81101007387 */ /* 0x020fe20000100800 */
[----:B------:R-:W-:Y:S01]  /*92d0*/  UMOV UR13, 0x40000040 ;  /* 0x40000040000d7882 */ /* 0x000fe20000000000 */
[----:B------:R-:W-:Y:S02]  /*92e0*/  UMOV UR15, 0x40000040 ;  /* 0x40000040000f7882 */ /* 0x000fe40000000000 */
[----:B------:R-:W-:Y:S01]  /*92f0*/  UMOV UR12, UR10 ;  /* 0x0000000a000c7c82 */ /* 0x000fe20008000000 */
[----:B------:R-:W-:Y:S01]  /*9300*/  STL [R1+0x2c4], R16 ;  /* 0x0002c41001007387 */ /* 0x000fe20000100800 */
[----:B------:R-:W-:-:S03]  /*9310*/  UMOV UR14, UR11 ;  /* 0x0000000b000e7c82 */ /* 0x000fc60008000000 */
[----:B------:R3:W-:Y:S04]  /*9320*/  STL [R1+0x2c0], R2 ;  /* 0x0002c00201007387 */ /* 0x0007e80000100800 */
[----:B------:R4:W-:Y:S01]  /*9330*/  STL [R1+0x2bc], R0 ;  /* 0x0002bc0001007387 */ /* 0x0009e20000100800 */
[----:B--2---:R-:W-:-:S06]  /*9340*/  WARPGROUP.ARRIVE ;  /* 0x00000000000079c5 */ /* 0x004fcc0000000000 */
[----:B------:R-:W-:Y:S03]  /*9350*/  HGMMA.64x256x8.F32.TF32 R24, gdesc[UR12], R24, gsb0 ;  /* 0x07e000000c1879f0 */ /* 0x000fe60008002818 */
[----:B------:R-:W-:Y:S02]  /*9360*/  WARPGROUP.DEPBAR.LE gsb0, 0x0 ;  /* 0x00008000000079c5 */ /* 0x000fe40000010000 */
[----:B------:R-:W-:Y:S01]  /*9370*/  STL.64 [R1], R24 ;  /* 0x0000001801007387 */ /* 0x000fe20000100a00 */
[----:B---3--:R-:W-:Y:S01]  /*9380*/  IMAD.MOV.U32 R2, RZ, RZ, R150 ;  /* 0x000000ffff027224 */ /* 0x008fe200078e0096 */
[----:B01----:R-:W-:Y:S01]  /*9390*/  MOV R3, R149 ;  /* 0x0000009500037202 */ /* 0x003fe20000000f00 */
[----:B----4-:R-:W-:Y:S01]  /*93a0*/  IMAD.MOV.U32 R0, RZ, RZ, R151 ;  /* 0x000000ffff007224 */ /* 0x010fe200078e0097 */
        /* <DEDUP_REMOVED lines=40> */
[----:B------:R-:W2:Y:S01]  /*9630*/  LDL.LU.64 R150, [R1+0xcf0] ;  /* 0x000cf00001967983 */ /* 0x000ea20000300a00 */
        /* <DEDUP_REMOVED lines=60> */
[----:B------:R-:W-:-:S02]  /*9a00*/  IMAD.MOV.U32 R167, RZ, RZ, R83 ;  /* 0x000000ffffa77224 */ /* 0x000fc400078e0053 */
[----:B------:R-:W-:Y:S01]  /*9a10*/  IMAD.MOV.U32 R164, RZ, RZ, R80 ;  /* 0x000000ffffa47224 */ /* 0x000fe200078e0050 */
[----:B------:R-:W2:Y:S01]  /*9a20*/  LDL.LU.64 R118, [R1+0xc70] ;  /* 0x000c700001767983 */ /* 0x000ea20000300a00 */
[----:B------:R-:W-:Y:S02]  /*9a30*/  IMAD.MOV.U32 R213, RZ, RZ, R78 ;  /* 0x000000ffffd57224 */ /* 0x000fe400078e004e */
[----:B------:R-:W-:Y:S01]  /*9a40*/  IMAD.MOV.U32 R163, RZ, RZ, R79 ;  /* 0x000000ffffa37224 */ /* 0x000fe200078e004f */
[----:B------:R-:W2:Y:S01]  /*9a50*/  LDL.LU.64 R116, [R1+0xc68] ;  /* 0x000c680001747983 */ /* 0x000ea20000300a00 */
[----:B------:R-:W-:Y:S02]  /*9a60*/  IMAD.MOV.U32 R160, RZ, RZ, R76 ;  /* 0x000000ffffa07224 */ /* 0x000fe400078e004c */
        /* <DEDUP_REMOVED lines=58> */
[----:B0-----:R-:W2:Y:S04]  /*9e10*/  LDL.LU.64 R44, [R1+0xb48] ;  /* 0x000b4800012c7983 */ /* 0x001ea80000300a00 */
        /* <DEDUP_REMOVED lines=11> */
[----:B------:R-:W-:-:S02]  /*9ed0*/  UMOV UR13, 0x40000040 ;  /* 0x40000040000d7882 */ /* 0x000fc40000000000 */
[----:B------:R-:W-:Y:S01]  /*9ee0*/  STL [R1+0xaf0], R162 ;  /* 0x000af0a201007387 */ /* 0x000fe20000100800 */
[----:B--2---:R-:W-:-:S06]  /*9ef0*/  WARPGROUP.ARRIVE ;  /* 0x00000000000079c5 */ /* 0x004fcc0000000000 */
        /* <DEDUP_REMOVED lines=333> */
[----:B------:R-:W-:-:S03]  /*b3d0*/  IMAD.MOV.U32 R2, RZ, RZ, R150 ;  /* 0x000000ffff027224 */ /* 0x000fc600078e0096 */
[----:B------:R-:W-:Y:S01]  /*b3e0*/  STL.64 [R1+0x38], R38 ;  /* 0x0000382601007387 */ /* 0x000fe20000100a00 */
[----:B------:R-:W-:-:S03]  /*b3f0*/  IMAD.MOV.U32 R0, RZ, RZ, R151 ;  /* 0x000000ffff007224 */ /* 0x000fc600078e0097 */
[----:B------:R-:W-:Y:S01]  /*b400*/  STL.64 [R1+0x40], R40 ;  /* 0x0000402801007387 */ /* 0x000fe20000100a00 */
[----:B------:R-:W-:Y:S01]  /*b410*/  IMAD.MOV.U32 R4, RZ, RZ, R148 ;  /* 0x000000ffff047224 */ /* 0x000fe200078e0094 */
[----:B------:R-:W-:Y:S02]  /*b420*/  MOV R3, R149 ;  /* 0x0000009500037202 */ /* 0x000fe40000000f00 */
[----:B------:R-:W-:Y:S01]  /*b430*/  STL.64 [R1+0x48], R42 ;  /* 0x0000482a01007387 */ /* 0x000fe20000100a00 */
[----:B------:R-:W-:-:S03]  /*b440*/  IMAD.MOV.U32 R6, RZ, RZ, R146 ;  /* 0x000000ffff067224 */ /* 0x000fc600078e0092 */
[----:B------:R0:W-:Y:S01]  /*b450*/  STL.64 [R1+0x50], R44 ;  /* 0x0000502c01007387 */ /* 0x0001e20000100a00 */
[----:B------:R-:W-:Y:S01]  /*b460*/  IMAD.MOV.U32 R5, RZ, RZ, R147 ;  /* 0x000000ffff057224 */ /* 0x000fe200078e0093 */
[----:B------:R-:W-:Y:S02]  /*b470*/  MOV R7, R145 ;  /* 0x0000009100077202 */ /* 0x000fe40000000f00 */
        /* <DEDUP_REMOVED lines=147> */
[----:B------:R-:W-:Y:S02]  /*bdb0*/  IMAD.MOV.U32 R235, RZ, RZ, R46 ;  /* 0x000000ffffeb7224 */ /* 0x000fe400078e002e */
[----:B------:R-:W-:Y:S01]  /*bdc0*/  IMAD.MOV.U32 R234, RZ, RZ, R47 ;  /* 0x000000ffffea7224 */ /* 0x000fe200078e002f */
        /* <DEDUP_REMOVED lines=1232> */
[----:B------:R-:W-:Y:S01]  /*10ad0*/  BPT.TRAP 0x1 ;  /* 0x000000040000795c */ /* 0x000fe20000300000 */
.L_x_23:
[----:B------:R-:W-:Y:S02]  /*10ae0*/  UISETP.GT.U32.AND UP0, UPT, UR38, 0x1, UPT ;  /* 0x000000012600788c */ /* 0x000fe4000bf04070 */
[----:B------:R-:W-:-:S04]  /*10af0*/  ULEA UR8, UR7, UR8, 0x3 ;  /* 0x0000000807087291 */ /* 0x000fc8000f8e183f */
[----:B------:R-:W-:Y:S01]  /*10b00*/  UIADD3 UR8, UR8, 0x38, URZ ;  /* 0x0000003808087890 */ /* 0x000fe2000fffe03f */
[----:B------:R-:W-:-:S03]  /*10b10*/  PLOP3.LUT P1, PT, PT, PT, UP0, 0x80, 0x0 ;  /* 0x000000000000781c */ /* 0x000fc60003f2f008 */
[----:B------:R-:W-:-:S09]  /*10b20*/  UPRMT UR8, URZ, 0x654, UR8 ;  /* 0x000006543f087896 */ /* 0x000fd20008000008 */
[----:B------:R-:W-:Y:S01]  /*10b30*/  SYNCS.ARRIVE.TRANS64.RED.A1T0 RZ, [UR8], RZ ;  /* 0x000000ffffff79a7 */ /* 0x000fe20008100408 */
[----:B------:R-:W-:Y:S05]  /*10b40*/  @P1 BRA `(.L_x_24) ;  /* 0x0000000000041947 */ /* 0x000fea0003800000 */
[----:B------:R-:W-:Y:S01]  /*10b50*/  BPT.TRAP 0x1 ;  /* 0x000000040000795c */ /* 0x000fe20000300000 */
.L_x_24:
[----:B------:R-:W-:Y:S01]  /*10b60*/  UIADD3 UR6, UR6, 0x1, URZ ;  /* 0x0000000106067890 */ /* 0x000fe2000fffe03f */
[C---:B-----5:R-:W-:Y:S01]  /*10b70*/  ISETP.GT.AND P1, PT, R0.reuse, 0x1, PT ;  /* 0x000000010000780c */ /* 0x060fe20003f24270 */
[----:B------:R-:W-:Y:S01]  /*10b80*/  UIADD3 UR7, UR7, 0x1, URZ ;  /* 0x0000000107077890 */ /* 0x000fe2000fffe03f */
[----:B------:R-:W-:Y:S01]  /*10b90*/  VIADD R0, R0, 0xffffffff ;  /* 0xffffffff00007836 */ /* 0x000fe20000000000 */
[----:B------:R-:W-:Y:S02]  /*10ba0*/  UISETP.NE.AND UP0, UPT, UR6, 0x7, UPT ;  /* 0x000000070600788c */ /* 0x000fe4000bf05270 */
[----:B------:R-:W-:Y:S02]  /*10bb0*/  UISETP.NE.AND UP1, UPT, UR7, 0x7, UPT ;  /* 0x000000070700788c */ /* 0x000fe4000bf25270 */
[----:B------:R-:W-:Y:S02]  /*10bc0*/  USEL UR8, URZ, 0x1, UP0 ;  /* 0x000000013f087887 */ /* 0x000fe40008000000 */
[----:B------:R-:W-:-:S02]  /*10bd0*/  USEL UR6, UR6, URZ, UP0 ;  /* 0x0000003f06067287 */ /* 0x000fc40008000000 */
[----:B------:R-:W-:Y:S02]  /*10be0*/  USEL UR7, UR7, URZ, UP1 ;  /* 0x0000003f07077287 */ /* 0x000fe40008800000 */
[----:B------:R-:W-:Y:S01]  /*10bf0*/  ULOP3.LUT UR9, UR9, UR8, URZ, 0x3c, !UPT ;  /* 0x0000000809097292 */ /* 0x000fe2000f8e3c3f */
[----:B------:R-:W-:Y:S11]  /*10c00*/  @P1 BRA `(.L_x_25) ;  /* 0xffffff7c006c1947 */ /* 0x000ff6000383ffff */
.L_x_18:
[----:B-----5:R-:W0:Y:S02]  /*10c10*/  LDC R0, c[0x0][0x28c] ;  /* 0x0000a300ff007b82 */ /* 0x020e240000000800 */
[----:B0-----:R-:W-:-:S13]  /*10c20*/  ISETP.GE.AND P1, PT, R0, 0x1, PT ;  /* 0x000000010000780c */ /* 0x001fda0003f26270 */
[----:B------:R-:W-:Y:S05]  /*10c30*/  @!P1 BRA `(.L_x_26) ;  /* 0x0000000000549947 */ /* 0x000fea0003800000 */
[----:B------:R-:W-:Y:S05]  /*10c40*/  @!P0 BRA `(.L_x_27) ;  /* 0x0000000000048947 */ /* 0x000fea0003800000 */
[----:B------:R-:W-:Y:S01]  /*10c50*/  BPT.TRAP 0x1 ;  /* 0x000000040000795c */ /* 0x000fe20000300000 */
.L_x_27:
[----:B------:R-:W-:Y:S01]  /*10c60*/  UISETP.LT.AND UP0, UPT, UR43, 0x1, UPT ;  /* 0x000000012b00788c */ /* 0x000fe2000bf01270 */
[----:B------:R-:W0:Y:S03]  /*10c70*/  S2UR UR7, SR_CgaCtaId ;  /* 0x00000000000779c3 */ /* 0x000e260000008800 */
[----:B------:R-:W-:Y:S02]  /*10c80*/  USEL UR6, UR43, 0x1, UP0 ;  /* 0x000000012b067887 */ /* 0x000fe40008000000 */
[----:B------:R-:W-:Y:S02]  /*10c90*/  UISETP.GT.U32.AND UP0, UPT, UR38, 0x1, UPT ;  /* 0x000000012600788c */ /* 0x000fe4000bf04070 */
[----:B------:R-:W-:-:S04]  /*10ca0*/  UIADD3 UR6, UR37, UR43, -UR6 ;  /* 0x0000002b25067290 */ /* 0x000fc8000fffe806 */
[----:B------:R-:W-:Y:S01]  /*10cb0*/  UIMAD.WIDE.U32 UR4, UR6, 0x24924925, URZ ;  /* 0x24924925060478a5 */ /* 0x000fe2000f8e003f */
[----:B------:R-:W-:-:S03]  /*10cc0*/  PLOP3.LUT P0, PT, PT, PT, UP0, 0x80, 0x0 ;  /* 0x000000000000781c */ /* 0x000fc60003f0f008 */
[----:B------:R-:W-:-:S04]  /*10cd0*/  UIADD3 UR4, UR6, -UR5, URZ ;  /* 0x8000000506047290 */ /* 0x000fc8000fffe03f */
[----:B------:R-:W-:-:S03]  /*10ce0*/  ULEA.HI UR4, UR4, UR5, URZ, 0x1f ;  /* 0x0000000504047291 */ /* 0x000fc6000f8ff83f */
[----:B------:R-:W-:Y:S01]  /*10cf0*/  UMOV UR5, 0x400 ;  /* 0x0000040000057882 */ /* 0x000fe20000000000 */
[----:B------:R-:W-:Y:S02]  /*10d00*/  USHF.R.U32.HI UR4, URZ, 0x2, UR4 ;  /* 0x000000023f047899 */ /* 0x000fe40008011604 */
[----:B0-----:R-:W-:Y:S02]  /*10d10*/  ULEA UR5, UR7, UR5, 0x18 ;  /* 0x0000000507057291 */ /* 0x001fe4000f8ec03f */
[----:B------:R-:W-:-:S04]  /*10d20*/  UIMAD UR4, UR4, -0x7, UR6 ;  /* 0xfffffff9040478a4 */ /* 0x000fc8000f8e0206 */
[----:B------:R-:W-:-:S04]  /*10d30*/  ULEA UR4, UR4, UR5, 0x3 ;  /* 0x0000000504047291 */ /* 0x000fc8000f8e183f */
[----:B------:R-:W-:-:S04]  /*10d40*/  UIADD3 UR4, UR4, 0x38, URZ ;  /* 0x0000003804047890 */ /* 0x000fc8000fffe03f */
[----:B------:R-:W-:-:S09]  /*10d50*/  UPRMT UR4, URZ, 0x654, UR4 ;  /* 0x000006543f047896 */ /* 0x000fd20008000004 */
[----:B------:R-:W-:Y:S01]  /*10d60*/  SYNCS.ARRIVE.TRANS64.RED.A1T0 RZ, [UR4], RZ ;  /* 0x000000ffffff79a7 */ /* 0x000fe20008100404 */
[----:B------:R-:W-:Y:S05]  /*10d70*/  @P0 BRA `(.L_x_26) ;  /* 0x0000000000040947 */ /* 0x000fea0003800000 */
[----:B------:R-:W-:Y:S01]  /*10d80*/  BPT.TRAP 0x1 ;  /* 0x000000040000795c */ /* 0x000fe20000300000 */
.L_x_26:
[----:B------:R-:W0:Y:S01]  /*10d90*/  S2R R8, SR_TID.X ;  /* 0x0000000000087919 */ /* 0x000e220000002100 */
[----:B------:R-:W-:Y:S01]  /*10da0*/  LOP3.LUT R4, R162, 0x1, RZ, 0xc0, !PT ;  /* 0x00000001a2047812 */ /* 0x000fe200078ec0ff */
[----:B------:R-:W-:Y:S01]  /*10db0*/  USHF.R.S32.HI UR10, URZ, 0x1f, UR42 ;  /* 0x0000001f3f0a7899 */ /* 0x000fe2000801142a */
[----:B------:R-:W-:Y:S01]  /*10dc0*/  MOV R19, 0x6540 ;  /* 0x0000654000137802 */ /* 0x000fe20000000f00 */
[----:B------:R-:W-:Y:S01]  /*10dd0*/  ULDC.64 UR8, c[0x0][0x5d0] ;  /* 0x0001740000087ab9 */ /* 0x000fe20000000a00 */
[----:B------:R-:W-:Y:S01]  /*10de0*/  UIMAD.WIDE UR6, UR40, 0x100, URZ ;  /* 0x00000100280678a5 */ /* 0x000fe2000f8e023f */
[----:B------:R-:W-:Y:S01]  /*10df0*/  IMAD.SHL.U32 R3, R4, 0x40, RZ ;  /* 0x0000004004037824 */ /* 0x000fe200078e00ff */
[----:B------:R-:W-:Y:S02]  /*10e00*/  UIMAD UR4, UR10, UR8, URZ ;  /* 0x000000080a0472a4 */ /* 0x000fe4000f8e023f */
[----:B------:R-:W-:Y:S01]  /*10e10*/  IMAD.U32 R6, RZ, RZ, UR8 ;  /* 0x00000008ff067e24 */ /* 0x000fe2000f8e00ff */
[----:B------:R-:W-:Y:S01]  /*10e20*/  USHF.L.U32 UR40, UR40, 0x8, URZ ;  /* 0x0000000828287899 */ /* 0x000fe2000800063f */
[----:B------:R-:W-:Y:S01]  /*10e30*/  ULDC UR8, c[0x0][0x288] ;  /* 0x0000a20000087ab9 */ /* 0x000fe20000000800 */
[----:B------:R-:W-:-:S02]  /*10e40*/  UIMAD UR4, UR42, UR9, UR4 ;  /* 0x000000092a0472a4 */ /* 0x000fc4000f8e0204 */
[----:B------:R-:W-:Y:S01]  /*10e50*/  UIADD3 UR37, UR43, UR37, URZ ;  /* 0x000000252b257290 */ /* 0x000fe2000fffe03f */
[----:B------:R-:W-:Y:S01]  /*10e60*/  ULDC UR9, c[0x0][0x284] ;  /* 0x0000a10000097ab9 */ /* 0x000fe20000000800 */
[----:B------:R-:W-:Y:S01]  /*10e70*/  UISETP.GE.U32.AND UP1, UPT, UR43, 0x7, UPT ;  /* 0x000000072b00788c */ /* 0x000fe2000bf26070 */
[----:B------:R-:W-:Y:S01]  /*10e80*/  IMAD.U32 R158, RZ, RZ, UR9 ;  /* 0x00000009ff9e7e24 */ /* 0x000fe2000f8e00ff */
[----:B------:R-:W-:-:S04]  /*10e90*/  UISETP.GT.U32.AND UP0, UPT, UR37, 0x6, UPT ;  /* 0x000000062500788c */ /* 0x000fc8000bf04070 */
[----:B------:R-:W-:Y:S01]  /*10ea0*/  UISETP.LT.U32.AND UP0, UPT, UR43, 0x7, UP0 ;  /* 0x000000072b00788c */ /* 0x000fe20008701070 */
[C---:B0-----:R-:W-:Y:S01]  /*10eb0*/  IMAD.SHL.U32 R18, R8.reuse, 0x2, RZ ;  /* 0x0000000208127824 */ /* 0x041fe200078e00ff */
[----:B------:R-:W-:Y:S02]  /*10ec0*/  SHF.R.U32.HI R0, RZ, 0x2, R8 ;  /* 0x00000002ff007819 */ /* 0x000fe40000011608 */
[----:B------:R-:W-:Y:S02]  /*10ed0*/  LOP3.LUT R5, R8, 0x60, RZ, 0xc0, !PT ;  /* 0x0000006008057812 */ /* 0x000fe400078ec0ff */
[----:B------:R-:W-:Y:S02]  /*10ee0*/  LOP3.LUT R18, R18, 0x6, RZ, 0xc0, !PT ;  /* 0x0000000612127812 */ /* 0x000fe400078ec0ff */
[----:B------:R-:W-:Y:S02]  /*10ef0*/  LOP3.LUT R0, R0, 0x7, RZ, 0xc0, !PT ;  /* 0x0000000700007812 */ /* 0x000fe400078ec0ff */
[----:B------:R-:W-:Y:S01]  /*10f00*/  PRMT R18, R18, R19, UR41 ;  /* 0x0000002912127e16 */ /* 0x000fe20008000013 */
[----:B------:R-:W-:Y:S01]  /*10f10*/  USHF.L.U32 UR41, UR41, 0x8, URZ ;  /* 0x0000000829297899 */ /* 0x000fe2000800063f */
[----:B------:R-:W-:-:S02]  /*10f20*/  SHF.R.U32.HI R5, RZ, 0x1, R5 ;  /* 0x00000001ff057819 */ /* 0x000fc40000011605 */
[----:B------:R-:W-:Y:S01]  /*10f30*/  LOP3.LUT R3, R3, 0x40, R0, 0xe2, !PT ;  /* 0x0000004003037812 */ /* 0x000fe200078ee200 */
[----:B------:R-:W-:Y:S01]  /*10f40*/  UISETP.GE.AND UP2, UPT, UR41, UR8, UPT ;  /* 0x000000082900728c */ /* 0x000fe2000bf46270 */
[----:B------:R-:W-:Y:S02]  /*10f50*/  SHF.R.S32.HI R19, RZ, 0x1f, R18 ;  /* 0x0000001fff137819 */ /* 0x000fe40000011412 */
[----:B------:R-:W-:Y:S01]  /*10f60*/  IADD3 R0, RZ, -R5, -R0 ;  /* 0x80000005ff007210 */ /* 0x000fe20007ffe800 */
[----:B------:R-:W-:Y:S01]  /*10f70*/  UISETP.GE.OR UP2, UPT, UR40, UR9, UP2 ;  /* 0x000000092800728c */ /* 0x000fe20009746670 */
[----:B------:R-:W-:Y:S01]  /*10f80*/  LOP3.LUT R3, R3, UR6, R5, 0xfe, !PT ;  /* 0x0000000603037c12 */ /* 0x000fe2000f8efe05 */
[----:B------:R-:W-:-:S04]  /*10f90*/  IMAD.WIDE.U32 R6, R6, UR42, R18 ;  /* 0x0000002a06067c25 */ /* 0x000fc8000f8e0012 */
[----:B------:R-:W-:Y:S01]  /*10fa0*/  IMAD R0, R4, -0x40, R0 ;  /* 0xffffffc004007824 */ /* 0x000fe200078e0200 */
[----:B------:R-:W-:Y:S01]  /*10fb0*/  MOV R4, 0xfffffffe ;  /* 0xfffffffe00047802 */ /* 0x000fe20000000f00 */
[----:B------:R-:W-:Y:S01]  /*10fc0*/  VIADD R7, R7, UR4 ;  /* 0x0000000407077c36 */ /* 0x000fe20008000000 */
[----:B------:R-:W-:Y:S01]  /*10fd0*/  UIMAD.WIDE.U32 UR4, UR37, 0x24924925, URZ ;  /* 0x24924925250478a5 */ /* 0x000fe2000f8e003f */
[----:B------:R-:W-:Y:S02]  /*10fe0*/  PLOP3.LUT P0, PT, PT, PT, UP2, 0x80, 0x0 ;  /* 0x000000000000781c */ /* 0x000fe40003f0f028 */
[----:B------:R-:W-:Y:S01]  /*10ff0*/  IADD3 R158, R158, -UR40, R0 ;  /* 0x800000289e9e7c10 */ /* 0x000fe2000fffe000 */
[----:B------:R-:W-:Y:S01]  /*11000*/  UIADD3 UR4, UR37, -UR5, URZ ;  /* 0x8000000525047290 */ /* 0x000fe2000fffe03f */
[----:B------:R-:W-:Y:S01]  /*11010*/  LOP3.LUT R0, R8, 0x3, RZ, 0xc0, !PT ;  /* 0x0000000308007812 */ /* 0x000fe200078ec0ff */
[----:B------:R-:W-:Y:S02]  /*11020*/  UMOV UR40, 0xffffffff ;  /* 0xffffffff00287882 */ /* 0x000fe40000000000 */
[----:B------:R-:W-:-:S02]  /*11030*/  ULEA.HI UR4, UR4, UR5, URZ, 0x1f ;  /* 0x0000000504047291 */ /* 0x000fc4000f8ff83f */
[----:B------:R-:W-:Y:S01]  /*11040*/  IMAD R0, R0, R4, UR8 ;  /* 0x0000000800007e24 */ /* 0x000fe2000f8e0204 */
[----:B------:R-:W-:Y:S02]  /*11050*/  USEL UR8, URZ, 0x1, !UP0 ;  /* 0x000000013f087887 */ /* 0x000fe4000c000000 */
[----:B------:R-:W-:Y:S01]  /*11060*/  USHF.R.U32.HI UR4, URZ, 0x2, UR4 ;  /* 0x000000023f047899 */ /* 0x000fe20008011604 */
[----:B------:R-:W-:Y:S01]  /*11070*/  VIADD R0, R0, -UR41 ;  /* 0x8000002900007c36 */ /* 0x000fe20008000000 */
[----:B------:R-:W-:Y:S02]  /*11080*/  ULOP3.LUT UR36, UR36, UR8, URZ, 0x3c, !UPT ;  /* 0x0000000824247292 */ /* 0x000fe4000f8e3c3f */
[----:B------:R-:W-:Y:S02]  /*11090*/  UIMAD UR37, UR4, -0x7, UR37 ;  /* 0xfffffff9042578a4 */ /* 0x000fe4000f8e0225 */
[----:B------:R-:W-:Y:S01]  /*110a0*/  @UP1 ULOP3.LUT UR36, UR36, 0x1, UR4, 0x78, !UPT ;  /* 0x0000000124241892 */ /* 0x000fe2000f8e7804 */
[----:B------:R-:W-:Y:S11]  /*110b0*/  @P0 BRA `(.L_x_28) ;  /* 0x000000fc00a80947 */ /* 0x000ff60003800000 */
[----:B------:R-:W-:Y:S01]  /*110c0*/  FSETP.NEU.AND P0, PT, R16, RZ, PT ;  /* 0x000000ff1000720b */ /* 0x000fe20003f0d000 */
[----:B------:R-:W-:Y:S01]  /*110d0*/  ULDC.64 UR8, c[0x0][0x5c8] ;  /* 0x0001720000087ab9 */ /* 0x000fe20000000a00 */
[----:B------:R-:W-:Y:S01]  /*110e0*/  ISETP.GT.AND P3, PT, R158, RZ, PT ;  /* 0x000000ff9e00720c */ /* 0x000fe20003f64270 */
[----:B------:R-:W-:Y:S01]  /*110f0*/  UIMAD UR4, UR7, UR8, URZ ;  /* 0x00000008070472a4 */ /* 0x000fe2000f8e023f */
[----:B------:R-:W-:Y:S01]  /*11100*/  IMAD.U32 R10, RZ, RZ, UR9 ;  /* 0x00000009ff0a7e24 */ /* 0x000fe2000f8e00ff */
[----:B------:R-:W-:Y:S01]  /*11110*/  BSSY B0, `(.L_x_28) ;  /* 0x0000fe4000007945 */ /* 0x000fe20003800000 */
[----:B------:R-:W-:Y:S01]  /*11120*/  IMAD.WIDE.U32 R6, R3, UR8, R6 ;  /* 0x0000000803067c25 */ /* 0x000fe2000f8e0006 */
[----:B------:R-:W-:-:S03]  /*11130*/  ISETP.GT.AND P1, PT, R0, RZ, P3 ;  /* 0x000000ff0000720c */ /* 0x000fc60001f24270 */
[----:B------:R-:W-:-:S04]  /*11140*/  IMAD R10, R3, R10, UR4 ;  /* 0x00000004030a7e24 */ /* 0x000fc8000f8e020a */
[----:B------:R-:W-:Y:S01]  /*11150*/  IMAD.IADD R10, R7, 0x1, R10 ;  /* 0x00000001070a7824 */ /* 0x000fe200078e020a */
[----:B------:R-:W-:Y:S06]  /*11160*/  @!P0 BRA `(.L_x_29) ;  /* 0x000000ac00448947 */ /* 0x000fec0003800000 */
[----:B------:R-:W0:Y:S01]  /*11170*/  LDC.64 R22, c[0x0][0x5b8] ;  /* 0x00016e00ff167b82 */ /* 0x000e220000000a00 */
[----:B------:R-:W2:Y:S01]  /*11180*/  LDL.LU R11, [R1] ;  /* 0x00000000010b7983 */ /* 0x000ea20000300800 */
[----:B------:R-:W-:-:S06]  /*11190*/  ULDC.64 UR4, c[0x0][0x5c0] ;  /* 0x0001700000047ab9 */ /* 0x000fcc0000000a00 */
[----:B------:R-:W1:Y:S08]  /*111a0*/  LDC.64 R14, c[0x0][0x5b0] ;  /* 0x00016c00ff0e7b82 */ /* 0x000e700000000a00 */
[----:B------:R-:W3:Y:S01]  /*111b0*/  LDC.64 R12, c[0x0][0x5a8] ;  /* 0x00016a00ff0c7b82 */ /* 0x000ee20000000a00 */
[C---:B0-----:R-:W-:Y:S02]  /*111c0*/  IMAD R159, R22.reuse, UR10, RZ ;  /* 0x0000000a169f7c24 */ /* 0x041fe4000f8e02ff */
[----:B------:R-:W-:-:S04]  /*111d0*/  IMAD.WIDE.U32 R152, R22, UR42, R18 ;  /* 0x0000002a16987c25 */ /* 0x000fc8000f8e0012 */
[----:B------:R-:W-:Y:S02]  /*111e0*/  IMAD R159, R23, UR42, R159 ;  /* 0x0000002a179f7c24 */ /* 0x000fe4000f8e029f */
[----:B-1----:R-:W-:Y:S02]  /*111f0*/  IMAD R156, R14, UR7, RZ ;  /* 0x000000070e9c7c24 */ /* 0x002fe4000f8e02ff */
[----:B------:R-:W-:Y:S01]  /*11200*/  IMAD.MOV.U32 R20, RZ, RZ, R152 ;  /* 0x000000ffff147224 */ /* 0x000fe200078e0098 */
[----:B------:R-:W-:Y:S01]  /*11210*/  IADD3 R21, R153, R159, RZ ;  /* 0x0000009f99157210 */ /* 0x000fe20007ffe0ff */
[C---:B------:R-:W-:Y:S02]  /*11220*/  IMAD R156, R3.reuse, R15, R156 ;  /* 0x0000000f039c7224 */ /* 0x040fe400078e029c */
[----:B------:R-:W-:-:S04]  /*11230*/  IMAD.WIDE.U32 R4, R3, R14, R20 ;  /* 0x0000000e03047225 */ /* 0x000fc800078e0014 */
[----:B------:R-:W-:Y:S01]  /*11240*/  IMAD.IADD R5, R5, 0x1, R156 ;  /* 0x0000000105057824 */ /* 0x000fe200078e029c */
[----:B---3--:R-:W-:-:S04]  /*11250*/  LEA R8, P0, R4, R12, 0x2 ;  /* 0x0000000c04087211 */ /* 0x008fc800078010ff */
[----:B------:R-:W-:-:S05]  /*11260*/  LEA.HI.X R9, R4, R13, R5, 0x2, P0 ;  /* 0x0000000d04097211 */ /* 0x000fca00000f1405 */
[----:B------:R-:W3:Y:S01]  /*11270*/  @P1 LDG.E.LTC128B R23, desc[UR44][R8.64] ;  /* 0x0000002c08171981 */ /* 0x000ee2000c1e1920 */
[C---:B------:R-:W-:Y:S01]  /*11280*/  LEA R4, P0, R6.reuse, UR4, 0x2 ;  /* 0x0000000406047c11 */ /* 0x040fe2000f8010ff */
[----:B------:R-:W-:Y:S03]  /*11290*/  BSSY B1, `(.L_x_30) ;  /* 0x0000010000017945 */ /* 0x000fe60003800000 */
[----:B------:R-:W-:Y:S02]  /*112a0*/  LEA.HI.X R5, R6, UR5, R10, 0x2, P0 ;  /* 0x0000000506057c11 */ /* 0x000fe400080f140a */
[----:B---3--:R-:W-:-:S05]  /*112b0*/  LOP3.LUT R7, R23, 0xffffe000, RZ, 0xc0, !PT ;  /* 0xffffe00017077812 */ /* 0x008fca00078ec0ff */
[----:B------:R-:W-:-:S04]  /*112c0*/  FMUL R7, R7, R16 ;  /* 0x0000001007077220 */ /* 0x000fc80000400000 */
[----:B--2---:R-:W-:-:S05]  /*112d0*/  FFMA R7, R11, R2, R7 ;  /* 0x000000020b077223 */ /* 0x004fca0000000007 */
[----:B------:R-:W-:-:S05]  /*112e0*/  F2FP.TF32.F32.PACK_B R7, R7 ;  /* 0x00000007ff07723e */ /* 0x000fca00024050ff */
[----:B------:R0:W-:Y:S02]  /*112f0*/  @P1 STG.E desc[UR44][R4.64], R7 ;  /* 0x0000000704001986 */ /* 0x0001e4000c10192c */
[----:B0-----:R-:W-:-:S04]  /*11300*/  IMAD.WIDE.U32 R6, R3, R14, R18 ;  /* 0x0000000e03067225 */ /* 0x001fc800078e0012 */
[----:B------:R-:W-:Y:S02]  /*11310*/  IMAD.IADD R7, R156, 0x1, R7 ;  /* 0x000000019c077824 */ /* 0x000fe400078e0207 */
[----:B------:R-:W-:-:S05]  /*11320*/  IMAD.WIDE.U32 R6, R22, UR42, R6 ;  /* 0x0000002a16067c25 */ /* 0x000fca000f8e0006 */
[----:B------:R-:W-:Y:S02]  /*11330*/  IADD3 R7, R159, R7, RZ ;  /* 0x000000079f077210 */ /* 0x000fe40007ffe0ff */
[----:B------:R-:W-:-:S04]  /*11340*/  LEA R10, P0, R6, R12, 0x2 ;  /* 0x0000000c060a7211 */ /* 0x000fc800078010ff */
[----:B------:R-:W-:Y:S02]  /*11350*/  LEA.HI.X R11, R6, R13, R7, 0x2, P0 ;  /* 0x0000000d060b7211 */ /* 0x000fe400000f1407 */
[----:B------:R-:W-:-:S13]  /*11360*/  ISETP.GT.AND P0, PT, R0, 0x1, P3 ;  /* 0x000000010000780c */ /* 0x000fda0001f04270 */
[----:B------:R-:W-:Y:S05]  /*11370*/  @!P0 BRA `(.L_x_31) ;  /* 0x0000000000048947 */ /* 0x000fea0003800000 */
[----:B------:R0:W5:Y:S02]  /*11380*/  LDG.E.LTC128B R23, desc[UR44][R10.64+0x4] ;  /* 0x0000042c0a177981 */ /* 0x000164000c1e1920 */
.L_x_31:
[----:B------:R-:W-:Y:S05]  /*11390*/  BSYNC B1 ;  /* 0x0000000000017941 */ /* 0x000fea0003800000 */
.L_x_30:
[----:B------:R-:W2:Y:S01]  /*113a0*/  LDL.LU R7, [R1+0x4] ;  /* 0x0000040001077983 */ /* 0x000ea20000300800 */
[----:B-----5:R-:W-:Y:S01]  /*113b0*/  LOP3.LUT R6, R23, 0xffffe000, RZ, 0xc0, !PT ;  /* 0xffffe00017067812 */ /* 0x020fe200078ec0ff */
[C---:B------:R-:W-:Y:S01]  /*113c0*/  IMAD.SHL.U32 R154, R14.reuse, 0x8, RZ ;  /* 0x000000080e9a7824 */ /* 0x040fe200078e00ff */
[----:B------:R-:W-:Y:S01]  /*113d0*/  SHF.L.U64.HI R155, R14, 0x3, R15 ;  /* 0x000000030e9b7819 */ /* 0x000fe2000001020f */
[----:B------:R-:W3:Y:S02]  /*113e0*/  LDL.LU R157, [R1+0x8] ;  /* 0x00000800019d7983 */ /* 0x000ee40000300800 */
[----:B------:R-:W-:-:S04]  /*113f0*/  FMUL R6, R6, R16 ;  /* 0x0000001006067220 */ /* 0x000fc80000400000 */
[----:B--2---:R-:W-:-:S05]  /*11400*/  FFMA R6, R7, R2, R6 ;  /* 0x0000000207067223 */ /* 0x004fca0000000006 */
[----:B------:R-:W-:-:S05]  /*11410*/  F2FP.TF32.F32.PACK_B R6, R6 ;  /* 0x00000006ff06723e */ /* 0x000fca00024050ff */
[----:B------:R1:W-:Y:S01]  /*11420*/  @P0 STG.E desc[UR44][R4.64+0x4], R6 ;  /* 0x0000040604000986 */ /* 0x0003e2000c10192c */
[----:B------:R-:W-:-:S04]  /*11430*/  ISETP.GT.AND P0, PT, R158, 0x8, PT ;  /* 0x000000089e00780c */ /* 0x000fc80003f04270 */
[----:B------:R-:W-:Y:S01]  /*11440*/  ISETP.GT.AND P1, PT, R0, RZ, P0 ;  /* 0x000000ff0000720c */ /* 0x000fe20000724270 */
[----:B-1----:R-:W-:-:S04]  /*11450*/  IMAD.WIDE.U32 R6, R3, R14, R154 ;  /* 0x0000000e03067225 */ /* 0x002fc800078e009a */
[----:B------:R-:W-:Y:S01]  /*11460*/  IMAD.IADD R156, R156, 0x1, R7 ;  /* 0x000000019c9c7824 */ /* 0x000fe200078e0207 */
[----:B------:R-:W-:-:S05]  /*11470*/  IADD3 R7, P2, R152, R6, RZ ;  /* 0x0000000698077210 */ /* 0x000fca0007f5e0ff */
[----:B------:R-:W-:Y:S01]  /*11480*/  IMAD.X R9, R156, 0x1, R21, P2 ;  /* 0x000000019c097824 */ /* 0x000fe200010e0615 */
[----:B------:R-:W-:-:S04]  /*11490*/  LEA R8, P2, R7, R12, 0x2 ;  /* 0x0000000c07087211 */ /* 0x000fc800078410ff */
[----:B------:R-:W-:-:S05]  /*114a0*/  LEA.HI.X R9, R7, R13, R9, 0x2, P2 ;  /* 0x0000000d07097211 */ /* 0x000fca00010f1409 */
[----:B------:R1:W2:Y:S01]  /*114b0*/  @P1 LDG.E.LTC128B R23, desc[UR44][R8.64] ;  /* 0x0000002c08171981 */ /* 0x0002a2000c1e1920 */
[----:B------:R-:W-:Y:S01]  /*114c0*/  IADD3 R6, P2, R18, R6, RZ ;  /* 0x0000000612067210 */ /* 0x000fe20007f5e0ff */
[----:B------:R-:W-:Y:S01]  /*114d0*/  IMAD.U32 R161, RZ, RZ, UR8 ;  /* 0x00000008ffa17e24 */ /* 0x000fe2000f8e00ff */
[----:B------:R-:W-:Y:S01]  /*114e0*/  ISETP.GT.AND P4, PT, R0, 0x1, P0 ;  /* 0x000000010000780c */ /* 0x000fe20000784270 */
[----:B------:R-:W-:Y:S01]  /*114f0*/  IMAD.U32 R160, RZ, RZ, UR9 ;  /* 0x00000009ffa07e24 */ /* 0x000fe2000f8e00ff */
[----:B------:R-:W-:Y:S01]  /*11500*/  IADD3.X R7, R19, R156, RZ, P2, !PT ;  /* 0x0000009c13077210 */ /* 0x000fe200017fe4ff */
[----:B------:R-:W-:Y:S01]  /*11510*/  IMAD.SHL.U32 R161, R161, 0x20, RZ ;  /* 0x00000020a1a17824 */ /* 0x000fe200078e00ff */
[----:B------:R-:W-:Y:S01]  /*11520*/  BSSY B1, `(.L_x_32) ;  /* 0x0000010000017945 */ /* 0x000fe20003800000 */
[----:B------:R-:W-:-:S04]  /*11530*/  IMAD.WIDE.U32 R6, R22, UR42, R6 ;  /* 0x0000002a16067c25 */ /* 0x000fc8000f8e0006 */
[----:B------:R-:W-:Y:S01]  /*11540*/  IMAD.IADD R7, R159, 0x1, R7 ;  /* 0x000000019f077824 */ /* 0x000fe200078e0207 */
[----:B-1----:R-:W-:-:S04]  /*11550*/  LEA R8, P2, R6, R12, 0x2 ;  /* 0x0000000c06087211 */ /* 0x002fc800078410ff */
[----:B------:R-:W-:Y:S02]  /*11560*/  LEA.HI.X R9, R6, R13, R7, 0x2, P2 ;  /* 0x0000000d06097211 */ /* 0x000fe400010f1407 */
[----:B------:R-:W-:-:S04]  /*11570*/  MOV R6, UR8 ;  /* 0x0000000800067c02 */ /* 0x000fc80008000f00 */
[----:B------:R-:W-:Y:S02]  /*11580*/  SHF.L.U64.HI R160, R6, 0x5, R160 ;  /* 0x0000000506a07819 */ /* 0x000fe400000102a0 */
[----:B------:R-:W-:-:S05]  /*11590*/  IADD3 R6, P2, R161, R4, RZ ;  /* 0x00000004a1067210 */ /* 0x000fca0007f5e0ff */
[----:B------:R-:W-:Y:S01]  /*115a0*/  IMAD.X R7, R160, 0x1, R5, P2 ;  /* 0x00000001a0077824 */ /* 0x000fe200010e0605 */
[----:B--2---:R-:W-:-:S05]  /*115b0*/  LOP3.LUT R156, R23, 0xffffe000, RZ, 0xc0, !PT ;  /* 0xffffe000179c7812 */ /* 0x004fca00078ec0ff */
[----:B------:R-:W-:-:S04]  /*115c0*/  FMUL R156, R156, R16 ;  /* 0x000000109c9c7220 */ /* 0x000fc80000400000 */
[----:B---3--:R-:W-:-:S05]  /*115d0*/  FFMA R156, R157, R2, R156 ;  /* 0x000000029d9c7223 */ /* 0x008fca000000009c */
[----:B------:R-:W-:-:S05]  /*115e0*/  F2FP.TF32.F32.PACK_B R156, R156 ;  /* 0x0000009cff9c723e */ /* 0x000fca00024050ff */
[----:B------:R1:W-:Y:S01]  /*115f0*/  @P1 STG.E desc[UR44][R6.64], R156 ;  /* 0x0000009c06001986 */ /* 0x0003e2000c10192c */
[----:B------:R-:W-:Y:S05]  /*11600*/  @!P4 BRA `(.L_x_33) ;  /* 0x000000000004c947 */ /* 0x000fea0003800000 */
[----:B------:R2:W5:Y:S02]  /*11610*/  LDG.E.LTC128B R23, desc[UR44][R8.64+0x4] ;  /* 0x0000042c08177981 */ /* 0x000564000c1e1920 */
.L_x_33:
[----:B------:R-:W-:Y:S05]  /*11620*/  BSYNC B1 ;  /* 0x0000000000017941 */ /* 0x000fea0003800000 */
.L_x_32:
[----:B------:R-:W3:Y:S01]  /*11630*/  LDL.LU R157, [R1+0xc] ;  /* 0x00000c00019d7983 */ /* 0x000ee20000300800 */
[----:B-1---5:R-:W-:Y:S01]  /*11640*/  LOP3.LUT R156, R23, 0xffffe000, RZ, 0xc0, !PT ;  /* 0xffffe000179c7812 */ /* 0x022fe200078ec0ff */
[----:B------:R-:W-:Y:S01]  /*11650*/  BSSY B1, `(.L_x_34) ;  /* 0x0000009000017945 */ /* 0x000fe20003800000 */
[----:B------:R-:W-:-:S03]  /*11660*/  ISETP.GT.AND P1, PT, R0, 0x8, P3 ;  /* 0x000000080000780c */ /* 0x000fc60001f24270 */
[----:B------:R-:W-:-:S04]  /*11670*/  FMUL R156, R156, R16 ;  /* 0x000000109c9c7220 */ /* 0x000fc80000400000 */
[----:B---3--:R-:W-:-:S05]  /*11680*/  FFMA R156, R157, R2, R156 ;  /* 0x000000029d9c7223 */ /* 0x008fca000000009c */
[----:B------:R-:W-:-:S05]  /*11690*/  F2FP.TF32.F32.PACK_B R156, R156 ;  /* 0x0000009cff9c723e */ /* 0x000fca00024050ff */
[----:B------:R1:W-:Y:S02]  /*116a0*/  @P4 STG.E desc[UR44][R6.64+0x4], R156 ;  /* 0x0000049c06004986 */ /* 0x0003e4000c10192c */
[----:B-1----:R-:W-:Y:S01]  /*116b0*/  IMAD.MOV.U32 R156, RZ, RZ, R23 ;  /* 0x000000ffff9c7224 */ /* 0x002fe200078e0017 */
[----:B------:R-:W-:Y:S06]  /*116c0*/  @!P1 BRA `(.L_x_35) ;  /* 0x0000000000049947 */ /* 0x000fec0003800000 */
[----:B------:R1:W5:Y:S02]  /*116d0*/  LDG.E.LTC128B R156, desc[UR44][R10.64+0x20] ;  /* 0x0000202c0a9c7981 */ /* 0x000364000c1e1920 */
.L_x_35:
[----:B------:R-:W-:Y:S05]  /*116e0*/  BSYNC B1 ;  /* 0x0000000000017941 */ /* 0x000fea0003800000 */
.L_x_34:
[----:B------:R-:W3:Y:S01]  /*116f0*/  LDL.LU R157, [R1+0x10] ;  /* 0x00001000019d7983 */ /* 0x000ee20000300800 */
[----:B-----5:R-:W-:Y:S01]  /*11700*/  LOP3.LUT R23, R156, 0xffffe000, RZ, 0xc0, !PT ;  /* 0xffffe0009c177812 */ /* 0x020fe200078ec0ff */
[----:B------:R-:W-:Y:S01]  /*11710*/  BSSY B1, `(.L_x_36) ;  /* 0x0000008000017945 */ /* 0x000fe20003800000 */
[----:B------:R-:W-:-:S03]  /*11720*/  ISETP.GT.AND P2, PT, R0, 0x9, P3 ;  /* 0x000000090000780c */ /* 0x000fc60001f44270 */
[----:B------:R-:W-:-:S04]  /*11730*/  FMUL R23, R23, R16 ;  /* 0x0000001017177220 */ /* 0x000fc80000400000 */
[----:B---3--:R-:W-:-:S05]  /*11740*/  FFMA R23, R157, R2, R23 ;  /* 0x000000029d177223 */ /* 0x008fca0000000017 */
[----:B------:R-:W-:-:S05]  /*11750*/  F2FP.TF32.F32.PACK_B R23, R23 ;  /* 0x00000017ff17723e */ /* 0x000fca00024050ff */
[----:B------:R3:W-:Y:S01]  /*11760*/  @P1 STG.E desc[UR44][R4.64+0x20], R23 ;  /* 0x0000201704001986 */ /* 0x0007e2000c10192c */
[----:B------:R-:W-:Y:S05]  /*11770*/  @!P2 BRA `(.L_x_37) ;  /* 0x000000000004a947 */ /* 0x000fea0003800000 */
[----:B------:R4:W5:Y:S02]  /*11780*/  LDG.E.LTC128B R156, desc[UR44][R10.64+0x24] ;  /* 0x0000242c0a9c7981 */ /* 0x000964000c1e1920 */
.L_x_37:
[----:B------:R-:W-:Y:S05]  /*11790*/  BSYNC B1 ;  /* 0x0000000000017941 */ /* 0x000fea0003800000 */
.L_x_36:
[----:B------:R-:W2:Y:S01]  /*117a0*/  LDL.LU R157, [R1+0x14] ;  /* 0x00001400019d7983 */ /* 0x000ea20000300800 */
[----:B---3-5:R-:W-:Y:S01]  /*117b0*/  LOP3.LUT R23, R156, 0xffffe000, RZ, 0xc0, !PT ;  /* 0xffffe0009c177812 */ /* 0x028fe200078ec0ff */
[----:B------:R-:W-:Y:S01]  /*117c0*/  BSSY B1, `(.L_x_38) ;  /* 0x0000008000017945 */ /* 0x000fe20003800000 */
[----:B------:R-:W-:-:S03]  /*117d0*/  ISETP.GT.AND P1, PT, R0, 0x8, P0 ;  /* 0x000000080000780c */ /* 0x000fc60000724270 */
[----:B------:R-:W-:-:S04]  /*117e0*/  FMUL R23, R23, R16 ;  /* 0x0000001017177220 */ /* 0x000fc80000400000 */
[----:B--2---:R-:W-:-:S05]  /*117f0*/  FFMA R23, R157, R2, R23 ;  /* 0x000000029d177223 */ /* 0x004fca0000000017 */
[----:B------:R-:W-:-:S05]  /*11800*/  F2FP.TF32.F32.PACK_B R23, R23 ;  /* 0x00000017ff17723e */ /* 0x000fca00024050ff */
[----:B------:R2:W-:Y:S01]  /*11810*/  @P2 STG.E desc[UR44][R4.64+0x24], R23 ;  /* 0x0000241704002986 */ /* 0x0005e2000c10192c */
[----:B------:R-:W-:Y:S05]  /*11820*/  @!P1 BRA `(.L_x_39) ;  /* 0x0000000000049947 */ /* 0x000fea0003800000 */
[----:B------:R3:W5:Y:S02]  /*11830*/  LDG.E.LTC128B R156, desc[UR44][R8.64+0x20] ;  /* 0x0000202c089c7981 */ /* 0x000764000c1e1920 */
.L_x_39:
[----:B------:R-:W-:Y:S05]  /*11840*/  BSYNC B1 ;  /* 0x0000000000017941 */ /* 0x000fea0003800000 */
.L_x_38:
[----:B------:R-:W4:Y:S01]  /*11850*/  LDL.LU R157, [R1+0x18] ;  /* 0x00001800019d7983 */ /* 0x000f220000300800 */
[----:B--2--5:R-:W-:Y:S01]  /*11860*/  LOP3.LUT R23, R156, 0xffffe000, RZ, 0xc0, !PT ;  /* 0xffffe0009c177812 */ /* 0x024fe200078ec0ff */
[----:B------:R-:W-:Y:S01]  /*11870*/  BSSY B1, `(.L_x_40) ;  /* 0x0000008000017945 */ /* 0x000fe20003800000 */
[----:B------:R-:W-:-:S03]  /*11880*/  ISETP.GT.AND P2, PT, R0, 0x9, P0 ;  /* 0x000000090000780c */ /* 0x000fc60000744270 */
[----:B------:R-:W-:-:S04]  /*11890*/  FMUL R23, R23, R16 ;  /* 0x0000001017177220 */ /* 0x000fc80000400000 */
[----:B----4-:R-:W-:-:S05]  /*118a0*/  FFMA R23, R157, R2, R23 ;  /* 0x000000029d177223 */ /* 0x010fca0000000017 */
[----:B------:R-:W-:-:S05]  /*118b0*/  F2FP.TF32.F32.PACK_B R23, R23 ;  /* 0x00000017ff17723e */ /* 0x000fca00024050ff */
[----:B------:R2:W-:Y:S01]  /*118c0*/  @P1 STG.E desc[UR44][R6.64+0x20], R23 ;  /* 0x0000201706001986 */ /* 0x0005e2000c10192c */
[----:B------:R-:W-:Y:S05]  /*118d0*/  @!P2 BRA `(.L_x_41) ;  /* 0x000000000004a947 */ /* 0x000fea0003800000 */
[----:B------:R4:W5:Y:S02]  /*118e0*/  LDG.E.LTC128B R156, desc[UR44][R8.64+0x24] ;  /* 0x0000242c089c7981 */ /* 0x000964000c1e1920 */
.L_x_41:
[----:B------:R-:W-:Y:S05]  /*118f0*/  BSYNC B1 ;  /* 0x0000000000017941 */ /* 0x000fea0003800000 */
.L_x_40:
[----:B------:R-:W3:Y:S01]  /*11900*/  LDL.LU R157, [R1+0x1c] ;  /* 0x00001c00019d7983 */ /* 0x000ee20000300800 */
[----:B--2--5:R-:W-:Y:S01]  /*11910*/  LOP3.LUT R23, R156, 0xffffe000, RZ, 0xc0, !PT ;  /* 0xffffe0009c177812 */ /* 0x024fe200078ec0ff */
        /* <DEDUP_REMOVED lines=8> */
.L_x_43:
[----:B------:R-:W-:Y:S05]  /*119a0*/  BSYNC B1 ;  /* 0x0000000000017941 */ /* 0x000fea0003800000 */
.L_x_42:
        /* <DEDUP_REMOVED lines=10> */
.L_x_45:
[----:B------:R-:W-:Y:S05]  /*11a50*/  BSYNC B1 ;  /* 0x0000000000017941 */ /* 0x000fea0003800000 */
.L_x_44:
        /* <DEDUP_REMOVED lines=10> */
.L_x_47:
[----:B------:R-:W-:Y:S05]  /*11b00*/  BSYNC B1 ;  /* 0x0000000000017941 */ /* 0x000fea0003800000 */
.L_x_46:
        /* <DEDUP_REMOVED lines=10> */
.L_x_49:
[----:B------:R-:W-:Y:S05]  /*11bb0*/  BSYNC B1 ;  /* 0x0000000000017941 */ /* 0x000fea0003800000 */
.L_x_48:
        /* <DEDUP_REMOVED lines=10> */
.L_x_51:
[----:B------:R-:W-:Y:S05]  /*11c60*/  BSYNC B1 ;  /* 0x0000000000017941 */ /* 0x000fea0003800000 */
.L_x_50:
        /* <DEDUP_REMOVED lines=10> */
.L_x_53:
[----:B------:R-:W-:Y:S05]  /*11d10*/  BSYNC B1 ;  /* 0x0000000000017941 */ /* 0x000fea0003800000 */
.L_x_52:
        /* <DEDUP_REMOVED lines=10> */
.L_x_55:
[----:B------:R-:W-:Y:S05]  /*11dc0*/  BSYNC B1 ;  /* 0x0000000000017941 */ /* 0x000fea0003800000 */
.L_x_54:
        /* <DEDUP_REMOVED lines=10> */
.L_x_57:
[----:B------:R-:W-:Y:S05]  /*11e70*/  BSYNC B1 ;  /* 0x0000000000017941 */ /* 0x000fea0003800000 */
.L_x_56:
        /* <DEDUP_REMOVED lines=10> */
.L_x_59:
[----:B------:R-:W-:Y:S05]  /*11f20*/  BSYNC B1 ;  /* 0x0000000000017941 */ /* 0x000fea0003800000 */
.L_x_58:
        /* <DEDUP_REMOVED lines=10> */
.L_x_61:
[----:B------:R-:W-:Y:S05]  /*11fd0*/  BSYNC B1 ;  /* 0x0000000000017941 */ /* 0x000fea0003800000 */
.L_x_60:
        /* <DEDUP_REMOVED lines=10> */
.L_x_63:
[----:B------:R-:W-:Y:S05]  /*12080*/  BSYNC B1 ;  /* 0x0000000000017941 */ /* 0x000fea0003800000 */
.L_x_62:
        /* <DEDUP_REMOVED lines=10> */
.L_x_65:
[----:B------:R-:W-:Y:S05]  /*12130*/  BSYNC B1 ;  /* 0x0000000000017941 */ /* 0x000fea0003800000 */
.L_x_64:
        /* <DEDUP_REMOVED lines=10> */
.L_x_67:
[----:B------:R-:W-:Y:S05]  /*121e0*/  BSYNC B1 ;  /* 0x0000000000017941 */ /* 0x000fea0003800000 */
.L_x_66:
        /* <DEDUP_REMOVED lines=10> */
.L_x_69:
[----:B------:R-:W-:Y:S05]  /*12290*/  BSYNC B1 ;  /* 0x0000000000017941 */ /* 0x000fea0003800000 */
.L_x_68:
        /* <DEDUP_REMOVED lines=10> */
.L_x_71:
[----:B------:R-:W-:Y:S05]  /*12340*/  BSYNC B1 ;  /* 0x0000000000017941 */ /* 0x000fea0003800000 */
.L_x_70:
        /* <DEDUP_REMOVED lines=10> */
.L_x_73:
[----:B------:R-:W-:Y:S05]  /*123f0*/  BSYNC B1 ;  /* 0x0000000000017941 */ /* 0x000fea0003800000 */
.L_x_72:
        /* <DEDUP_REMOVED lines=10> */
.L_x_75:
[----:B------:R-:W-:Y:S05]  /*124a0*/  BSYNC B1 ;  /* 0x0000000000017941 */ /* 0x000fea0003800000 */
.L_x_74:
        /* <DEDUP_REMOVED lines=10> */
.L_x_77:
[----:B------:R-:W-:Y:S05]  /*12550*/  BSYNC B1 ;  /* 0x0000000000017941 */ /* 0x000fea0003800000 */
.L_x_76:
        /* <DEDUP_REMOVED lines=10> */
.L_x_79:
[----:B------:R-:W-:Y:S05]  /*12600*/  BSYNC B1 ;  /* 0x0000000000017941 */ /* 0x000fea0003800000 */
.L_x_78:
        /* <DEDUP_REMOVED lines=10> */
.L_x_81:
[----:B------:R-:W-:Y:S05]  /*126b0*/  BSYNC B1 ;  /* 0x0000000000017941 */ /* 0x000fea0003800000 */
.L_x_80:
        /* <DEDUP_REMOVED lines=10> */
.L_x_83:
[----:B------:R-:W-:Y:S05]  /*12760*/  BSYNC B1 ;  /* 0x0000000000017941 */ /* 0x000fea0003800000 */
.L_x_82:
        /* <DEDUP_REMOVED lines=10> */
.L_x_85:
[----:B------:R-:W-:Y:S05]  /*12810*/  BSYNC B1 ;  /* 0x0000000000017941 */ /* 0x000fea0003800000 */
.L_x_84:
        /* <DEDUP_REMOVED lines=10> */
.L_x_87:
[----:B------:R-:W-:Y:S05]  /*128c0*/  BSYNC B1 ;  /* 0x0000000000017941 */ /* 0x000fea0003800000 */
.L_x_86:
        /* <DEDUP_REMOVED lines=10> */
.L_x_89:
[----:B------:R-:W-:Y:S05]  /*12970*/  BSYNC B1 ;  /* 0x0000000000017941 */ /* 0x000fea0003800000 */
.L_x_88:
        /* <DEDUP_REMOVED lines=10> */
.L_x_91:
[----:B------:R-:W-:Y:S05]  /*12a20*/  BSYNC B1 ;  /* 0x0000000000017941 */ /* 0x000fea0003800000 */
.L_x_90:
        /* <DEDUP_REMOVED lines=10> */
.L_x_93:
[----:B------:R-:W-:Y:S05]  /*12ad0*/  BSYNC B1 ;  /* 0x0000000000017941 */ /* 0x000fea0003800000 */
.L_x_92:
        /* <DEDUP_REMOVED lines=10> */
.L_x_95:
[----:B------:R-:W-:Y:S05]  /*12b80*/  BSYNC B1 ;  /* 0x0000000000017941 */ /* 0x000fea0003800000 */
.L_x_94:
        /* <DEDUP_REMOVED lines=10> */
.L_x_97:
[----:B------:R-:W-:Y:S05]  /*12c30*/  BSYNC B1 ;  /* 0x0000000000017941 */ /* 0x000fea0003800000 */
.L_x_96:
        /* <DEDUP_REMOVED lines=10> */
.L_x_99:
[----:B------:R-:W-:Y:S05]  /*12ce0*/  BSYNC B1 ;  /* 0x0000000000017941 */ /* 0x000fea0003800000 */
.L_x_98:
        /* <DEDUP_REMOVED lines=10> */
.L_x_101:
[----:B------:R-:W-:Y:S05]  /*12d90*/  BSYNC B1 ;  /* 0x0000000000017941 */ /* 0x000fea0003800000 */
.L_x_100:
        /* <DEDUP_REMOVED lines=10> */
.L_x_103:
[----:B------:R-:W-:Y:S05]  /*12e40*/  BSYNC B1 ;  /* 0x0000000000017941 */ /* 0x000fea0003800000 */
.L_x_102:
        /* <DEDUP_REMOVED lines=10> */
.L_x_105:
[----:B------:R-:W-:Y:S05]  /*12ef0*/  BSYNC B1 ;  /* 0x0000000000017941 */ /* 0x000fea0003800000 */
.L_x_104:
        /* <DEDUP_REMOVED lines=10> */
.L_x_107:
[----:B------:R-:W-:Y:S05]  /*12fa0*/  BSYNC B1 ;  /* 0x0000000000017941 */ /* 0x000fea0003800000 */
.L_x_106:
        /* <DEDUP_REMOVED lines=10> */
.L_x_109:
[----:B------:R-:W-:Y:S05]  /*13050*/  BSYNC B1 ;  /* 0x0000000000017941 */ /* 0x000fea0003800000 */
.L_x_108:
        /* <DEDUP_REMOVED lines=10> */
.L_x_111:
[----:B------:R-:W-:Y:S05]  /*13100*/  BSYNC B1 ;  /* 0x0000000000017941 */ /* 0x000fea0003800000 */
.L_x_110:
        /* <DEDUP_REMOVED lines=10> */
.L_x_113:
[----:B------:R-:W-:Y:S05]  /*131b0*/  BSYNC B1 ;  /* 0x0000000000017941 */ /* 0x000fea0003800000 */
.L_x_112:
        /* <DEDUP_REMOVED lines=10> */
.L_x_115:
[----:B------:R-:W-:Y:S05]  /*13260*/  BSYNC B1 ;  /* 0x0000000000017941 */ /* 0x000fea0003800000 */
.L_x_114:
        /* <DEDUP_REMOVED lines=10> */
.L_x_117:
[----:B------:R-:W-:Y:S05]  /*13310*/  BSYNC B1 ;  /* 0x0000000000017941 */ /* 0x000fea0003800000 */
.L_x_116:
        /* <DEDUP_REMOVED lines=10> */
.L_x_119:
[----:B------:R-:W-:Y:S05]  /*133c0*/  BSYNC B1 ;  /* 0x0000000000017941 */ /* 0x000fea0003800000 */
.L_x_118:
        /* <DEDUP_REMOVED lines=10> */
.L_x_121:
[----:B------:R-:W-:Y:S05]  /*13470*/  BSYNC B1 ;  /* 0x0000000000017941 */ /* 0x000fea0003800000 */
.L_x_120:
[----:B--2---:R-:W2:Y:S01]  /*13480*/  LDL.LU R23, [R1+0xbc] ;  /* 0x0000bc0001177983 */ /* 0x004ea20000300800 */
[----:B-----5:R-:W-:Y:S01]  /*13490*/  LOP3.LUT R157, R156, 0xffffe000, RZ, 0xc0, !PT ;  /* 0xffffe0009c9d7812 */ /* 0x020fe200078ec0ff */
[----:B------:R-:W-:Y:S01]  /*134a0*/  BSSY B1, `(.L_x_122) ;  /* 0x0000009000017945 */ /* 0x000fe20003800000 */
[----:B------:R-:W-:-:S03]  /*134b0*/  ISETP.GT.AND P1, PT, R0, 0x60, P3 ;  /* 0x000000600000780c */ /* 0x000fc60001f24270 */
[----:B------:R-:W-:-:S04]  /*134c0*/  FMUL R157, R157, R16 ;  /* 0x000000109d9d7220 */ /* 0x000fc80000400000 */
[----:B--2---:R-:W-:Y:S01]  /*134d0*/  FFMA R157, R23, R2, R157 ;  /* 0x00000002179d7223 */ /* 0x004fe2000000009d */
[----:B------:R-:W-:-:S04]  /*134e0*/  MOV R23, R156 ;  /* 0x0000009c00177202 */ /* 0x000fc80000000f00 */
[----:B------:R-:W-:-:S05]  /*134f0*/  F2FP.TF32.F32.PACK_B R157, R157 ;  /* 0x0000009dff9d723e */ /* 0x000fca00024050ff */
[----:B------:R2:W-:Y:S01]  /*13500*/  @P2 STG.E desc[UR44][R6.64+0x164], R157 ;  /* 0x0001649d06002986 */ /* 0x0005e2000c10192c */
[----:B------:R-:W-:Y:S05]  /*13510*/  @!P1 BRA `(.L_x_123) ;  /* 0x0000000000049947 */ /* 0x000fea0003800000 */
[----:B------:R0:W5:Y:S02]  /*13520*/  LDG.E.LTC128B R23, desc[UR44][R10.64+0x180] ;  /* 0x0001802c0a177981 */ /* 0x000164000c1e1920 */
.L_x_123:
[----:B------:R-:W-:Y:S05]  /*13530*/  BSYNC B1 ;  /* 0x0000000000017941 */ /* 0x000fea0003800000 */
.L_x_122:
[----:B--2---:R-:W2:Y:S01]  /*13540*/  LDL.LU R157, [R1+0xc0] ;  /* 0x0000c000019d7983 */ /* 0x004ea20000300800 */
[----:B-----5:R-:W-:Y:S01]  /*13550*/  LOP3.LUT R156, R23, 0xffffe000, RZ, 0xc0, !PT ;  /* 0xffffe000179c7812 */ /* 0x020fe200078ec0ff */
        /* <DEDUP_REMOVED lines=8> */
.L_x_125:
[----:B------:R-:W-:Y:S05]  /*135e0*/  BSYNC B1 ;  /* 0x0000000000017941 */ /* 0x000fea0003800000 */
.L_x_124:
        /* <DEDUP_REMOVED lines=10> */
.L_x_127:
[----:B------:R-:W-:Y:S05]  /*13690*/  BSYNC B1 ;  /* 0x0000000000017941 */ /* 0x000fea0003800000 */
.L_x_126:
        /* <DEDUP_REMOVED lines=10> */
.L_x_129:
[----:B------:R-:W-:Y:S05]  /*13740*/  BSYNC B1 ;  /* 0x0000000000017941 */ /* 0x000fea0003800000 */
.L_x_128:
        /* <DEDUP_REMOVED lines=10> */
.L_x_131:
[----:B------:R-:W-:Y:S05]  /*137f0*/  BSYNC B1 ;  /* 0x0000000000017941 */ /* 0x000fea0003800000 */
.L_x_130:
        /* <DEDUP_REMOVED lines=10> */
.L_x_133:
[----:B------:R-:W-:Y:S05]  /*138a0*/  BSYNC B1 ;  /* 0x0000000000017941 */ /* 0x000fea0003800000 */
.L_x_132:
        /* <DEDUP_REMOVED lines=10> */
.L_x_135:
[----:B------:R-:W-:Y:S05]  /*13950*/  BSYNC B1 ;  /* 0x0000000000017941 */ /* 0x000fea0003800000 */
.L_x_134:
        /* <DEDUP_REMOVED lines=10> */
.L_x_137:
[----:B------:R-:W-:Y:S05]  /*13a00*/  BSYNC B1 ;  /* 0x0000000000017941 */ /* 0x000fea0003800000 */
.L_x_136:
        /* <DEDUP_REMOVED lines=10> */
.L_x_139:
[----:B------:R-:W-:Y:S05]  /*13ab0*/  BSYNC B1 ;  /* 0x0000000000017941 */ /* 0x000fea0003800000 */
.L_x_138:
        /* <DEDUP_REMOVED lines=10> */
.L_x_141:
[----:B------:R-:W-:Y:S05]  /*13b60*/  BSYNC B1 ;  /* 0x0000000000017941 */ /* 0x000fea0003800000 */
.L_x_140:
        /* <DEDUP_REMOVED lines=10> */
.L_x_143:
[----:B------:R-:W-:Y:S05]  /*13c10*/  BSYNC B1 ;  /* 0x0000000000017941 */ /* 0x000fea0003800000 */
.L_x_142:
        /* <DEDUP_REMOVED lines=10> */
.L_x_145:
[----:B------:R-:W-:Y:S05]  /*13cc0*/  BSYNC B1 ;  /* 0x0000000000017941 */ /* 0x000fea0003800000 */
.L_x_144:
        /* <DEDUP_REMOVED lines=10> */
.L_x_147:
[----:B------:R-:W-:Y:S05]  /*13d70*/  BSYNC B1 ;  /* 0x0000000000017941 */ /* 0x000fea0003800000 */
.L_x_146:
        /* <DEDUP_REMOVED lines=10> */
.L_x_149:
[----:B------:R-:W-:Y:S05]  /*13e20*/  BSYNC B1 ;  /* 0x0000000000017941 */ /* 0x000fea0003800000 */
.L_x_148:
        /* <DEDUP_REMOVED lines=10> */
.L_x_151:
[----:B------:R-:W-:Y:S05]  /*13ed0*/  BSYNC B1 ;  /* 0x0000000000017941 */ /* 0x000fea0003800000 */
.L_x_150:
        /* <DEDUP_REMOVED lines=10> */
.L_x_153:
[----:B------:R-:W-:Y:S05]  /*13f80*/  BSYNC B1 ;  /* 0x0000000000017941 */ /* 0x000fea0003800000 */
.L_x_152:
        /* <DEDUP_REMOVED lines=10> */
.L_x_155:
[----:B------:R-:W-:Y:S05]  /*14030*/  BSYNC B1 ;  /* 0x0000000000017941 */ /* 0x000fea0003800000 */
.L_x_154:
        /* <DEDUP_REMOVED lines=10> */
.L_x_157:
[----:B------:R-:W-:Y:S05]  /*140e0*/  BSYNC B1 ;  /* 0x0000000000017941 */ /* 0x000fea0003800000 */
.L_x_156:
        /* <DEDUP_REMOVED lines=10> */
.L_x_159:
[----:B------:R-:W-:Y:S05]  /*14190*/  BSYNC B1 ;  /* 0x0000000000017941 */ /* 0x000fea0003800000 */
.L_x_158:
        /* <DEDUP_REMOVED lines=10> */
.L_x_161:
[----:B------:R-:W-:Y:S05]  /*14240*/  BSYNC B1 ;  /* 0x0000000000017941 */ /* 0x000fea0003800000 */
.L_x_160:
        /* <DEDUP_REMOVED lines=10> */
.L_x_163:
[----:B------:R-:W-:Y:S05]  /*142f0*/  BSYNC B1 ;  /* 0x0000000000017941 */ /* 0x000fea0003800000 */
.L_x_162:
        /* <DEDUP_REMOVED lines=10> */
.L_x_165:
[----:B------:R-:W-:Y:S05]  /*143a0*/  BSYNC B1 ;  /* 0x0000000000017941 */ /* 0x000fea0003800000 */
.L_x_164:
        /* <DEDUP_REMOVED lines=10> */
.L_x_167:
[----:B------:R-:W-:Y:S05]  /*14450*/  BSYNC B1 ;  /* 0x0000000000017941 */ /* 0x000fea0003800000 */
.L_x_166:
        /* <DEDUP_REMOVED lines=10> */
.L_x_169:
[----:B------:R-:W-:Y:S05]  /*14500*/  BSYNC B1 ;  /* 0x0000000000017941 */ /* 0x000fea0003800000 */
.L_x_168:
        /* <DEDUP_REMOVED lines=10> */
.L_x_171:
[----:B------:R-:W-:Y:S05]  /*145b0*/  BSYNC B1 ;  /* 0x0000000000017941 */ /* 0x000fea0003800000 */
.L_x_170:
        /* <DEDUP_REMOVED lines=10> */
.L_x_173:
[----:B------:R-:W-:Y:S05]  /*14660*/  BSYNC B1 ;  /* 0x0000000000017941 */ /* 0x000fea0003800000 */
.L_x_172:
        /* <DEDUP_REMOVED lines=10> */
.L_x_175:
[----:B------:R-:W-:Y:S05]  /*14710*/  BSYNC B1 ;  /* 0x0000000000017941 */ /* 0x000fea0003800000 */
.L_x_174:
        /* <DEDUP_REMOVED lines=10> */
.L_x_177:
[----:B------:R-:W-:Y:S05]  /*147c0*/  BSYNC B1 ;  /* 0x0000000000017941 */ /* 0x000fea0003800000 */
.L_x_176:
        /* <DEDUP_REMOVED lines=10> */
.L_x_179:
[----:B------:R-:W-:Y:S05]  /*14870*/  BSYNC B1 ;  /* 0x0000000000017941 */ /* 0x000fea0003800000 */
.L_x_178:
        /* <DEDUP_REMOVED lines=10> */
.L_x_181:
[----:B------:R-:W-:Y:S05]  /*14920*/  BSYNC B1 ;  /* 0x0000000000017941 */ /* 0x000fea0003800000 */
.L_x_180:
        /* <DEDUP_REMOVED lines=10> */
.L_x_183:
[----:B------:R-:W-:Y:S05]  /*149d0*/  BSYNC B1 ;  /* 0x0000000000017941 */ /* 0x000fea0003800000 */
.L_x_182:
        /* <DEDUP_REMOVED lines=10> */
.L_x_185:
[----:B------:R-:W-:Y:S05]  /*14a80*/  BSYNC B1 ;  /* 0x0000000000017941 */ /* 0x000fea0003800000 */
.L_x_184:
        /* <DEDUP_REMOVED lines=10> */
.L_x_187:
[----:B------:R-:W-:Y:S05]  /*14b30*/  BSYNC B1 ;  /* 0x0000000000017941 */ /* 0x000fea0003800000 */
.L_x_186:
        /* <DEDUP_REMOVED lines=10> */
.L_x_189:
[----:B------:R-:W-:Y:S05]  /*14be0*/  BSYNC B1 ;  /* 0x0000000000017941 */ /* 0x000fea0003800000 */
.L_x_188:
        /* <DEDUP_REMOVED lines=10> */
.L_x_191:
[----:B------:R-:W-:Y:S05]  /*14c90*/  BSYNC B1 ;  /* 0x0000000000017941 */ /* 0x000fea0003800000 */
.L_x_190:
        /* <DEDUP_REMOVED lines=10> */
.L_x_193:
[----:B------:R-:W-:Y:S05]  /*14d40*/  BSYNC B1 ;  /* 0x0000000000017941 */ /* 0x000fea0003800000 */
.L_x_192:
        /* <DEDUP_REMOVED lines=10> */
.L_x_195:
[----:B------:R-:W-:Y:S05]  /*14df0*/  BSYNC B1 ;  /* 0x0000000000017941 */ /* 0x000fea0003800000 */
.L_x_194:
        /* <DEDUP_REMOVED lines=10> */
.L_x_197:
[----:B------:R-:W-:Y:S05]  /*14ea0*/  BSYNC B1 ;  /* 0x0000000000017941 */ /* 0x000fea0003800000 */
.L_x_196:
        /* <DEDUP_REMOVED lines=10> */
.L_x_199:
[----:B------:R-:W-:Y:S05]  /*14f50*/  BSYNC B1 ;  /* 0x0000000000017941 */ /* 0x000fea0003800000 */
.L_x_198:
        /* <DEDUP_REMOVED lines=10> */
.L_x_201:
[----:B------:R-:W-:Y:S05]  /*15000*/  BSYNC B1 ;  /* 0x0000000000017941 */ /* 0x000fea0003800000 */
.L_x_200:
        /* <DEDUP_REMOVED lines=10> */
.L_x_203:
[----:B------:R-:W-:Y:S05]  /*150b0*/  BSYNC B1 ;  /* 0x0000000000017941 */ /* 0x000fea0003800000 */
.L_x_202:
        /* <DEDUP_REMOVED lines=10> */
.L_x_205:
[----:B------:R-:W-:Y:S05]  /*15160*/  BSYNC B1 ;  /* 0x0000000000017941 */ /* 0x000fea0003800000 */
.L_x_204:
        /* <DEDUP_REMOVED lines=10> */
.L_x_207:
[----:B------:R-:W-:Y:S05]  /*15210*/  BSYNC B1 ;  /* 0x0000000000017941 */ /* 0x000fea0003800000 */
.L_x_206:
        /* <DEDUP_REMOVED lines=10> */
.L_x_209:
[----:B------:R-:W-:Y:S05]  /*152c0*/  BSYNC B1 ;  /* 0x0000000000017941 */ /* 0x000fea0003800000 */
.L_x_208:
        /* <DEDUP_REMOVED lines=10> */
.L_x_211:
[----:B------:R-:W-:Y:S05]  /*15370*/  BSYNC B1 ;  /* 0x0000000000017941 */ /* 0x000fea0003800000 */
.L_x_210:
        /* <DEDUP_REMOVED lines=10> */
.L_x_213:
[----:B------:R-:W-:Y:S05]  /*15420*/  BSYNC B1 ;  /* 0x0000000000017941 */ /* 0x000fea0003800000 */
.L_x_212:
        /* <DEDUP_REMOVED lines=10> */
.L_x_215:
[----:B------:R-:W-:Y:S05]  /*154d0*/  BSYNC B1 ;  /* 0x0000000000017941 */ /* 0x000fea0003800000 */
.L_x_214:
        /* <DEDUP_REMOVED lines=10> */
.L_x_217:
[----:B------:R-:W-:Y:S05]  /*15580*/  BSYNC B1 ;  /* 0x0000000000017941 */ /* 0x000fea0003800000 */
.L_x_216:
        /* <DEDUP_REMOVED lines=10> */
.L_x_219:
[----:B------:R-:W-:Y:S05]  /*15630*/  BSYNC B1 ;  /* 0x0000000000017941 */ /* 0x000fea0003800000 */
.L_x_218:
        /* <DEDUP_REMOVED lines=10> */
.L_x_221:
[----:B------:R-:W-:Y:S05]  /*156e0*/  BSYNC B1 ;  /* 0x0000000000017941 */ /* 0x000fea0003800000 */
.L_x_220:
        /* <DEDUP_REMOVED lines=10> */
.L_x_223:
[----:B------:R-:W-:Y:S05]  /*15790*/  BSYNC B1 ;  /* 0x0000000000017941 */ /* 0x000fea0003800000 */
.L_x_222:
        /* <DEDUP_REMOVED lines=10> */
.L_x_225:
[----:B------:R-:W-:Y:S05]  /*15840*/  BSYNC B1 ;  /* 0x0000000000017941 */ /* 0x000fea0003800000 */
.L_x_224:
        /* <DEDUP_REMOVED lines=10> */
.L_x_227:
[----:B------:R-:W-:Y:S05]  /*158f0*/  BSYNC B1 ;  /* 0x0000000000017941 */ /* 0x000fea0003800000 */
.L_x_226:
        /* <DEDUP_REMOVED lines=10> */
.L_x_229:
[----:B------:R-:W-:Y:S05]  /*159a0*/  BSYNC B1 ;  /* 0x0000000000017941 */ /* 0x000fea0003800000 */
.L_x_228:
        /* <DEDUP_REMOVED lines=10> */
.L_x_231:
[----:B------:R-:W-:Y:S05]  /*15a50*/  BSYNC B1 ;  /* 0x0000000000017941 */ /* 0x000fea0003800000 */
.L_x_230:
        /* <DEDUP_REMOVED lines=10> */
.L_x_233:
[----:B------:R-:W-:Y:S05]  /*15b00*/  BSYNC B1 ;  /* 0x0000000000017941 */ /* 0x000fea0003800000 */
.L_x_232:
        /* <DEDUP_REMOVED lines=10> */
.L_x_235:
[----:B------:R-:W-:Y:S05]  /*15bb0*/  BSYNC B1 ;  /* 0x0000000000017941 */ /* 0x000fea0003800000 */
.L_x_234:
        /* <DEDUP_REMOVED lines=10> */
.L_x_237:
[----:B------:R-:W-:Y:S05]  /*15c60*/  BSYNC B1 ;  /* 0x0000000000017941 */ /* 0x000fea0003800000 */
.L_x_236:
        /* <DEDUP_REMOVED lines=10> */
.L_x_239:
[----:B------:R-:W-:Y:S05]  /*15d10*/  BSYNC B1 ;  /* 0x0000000000017941 */ /* 0x000fea0003800000 */
.L_x_238:
        /* <DEDUP_REMOVED lines=10> */
.L_x_241:
[----:B------:R-:W-:Y:S05]  /*15dc0*/  BSYNC B1 ;  /* 0x0000000000017941 */ /* 0x000fea0003800000 */
.L_x_240:
        /* <DEDUP_REMOVED lines=10> */
.L_x_243:
[----:B------:R-:W-:Y:S05]  /*15e70*/  BSYNC B1 ;  /* 0x0000000000017941 */ /* 0x000fea0003800000 */
.L_x_242:
        /* <DEDUP_REMOVED lines=10> */
.L_x_245:
[----:B------:R-:W-:Y:S05]  /*15f20*/  BSYNC B1 ;  /* 0x0000000000017941 */ /* 0x000fea0003800000 */
.L_x_244:
        /* <DEDUP_REMOVED lines=10> */
.L_x_247:
[----:B------:R-:W-:Y:S05]  /*15fd0*/  BSYNC B1 ;  /* 0x0000000000017941 */ /* 0x000fea0003800000 */
.L_x_246:
        /* <DEDUP_REMOVED lines=10> */
.L_x_249:
[----:B------:R-:W-:Y:S05]  /*16080*/  BSYNC B1 ;  /* 0x0000000000017941 */ /* 0x000fea0003800000 */
.L_x_248:
        /* <DEDUP_REMOVED lines=10> */
.L_x_251:
[----:B------:R-:W-:Y:S05]  /*16130*/  BSYNC B1 ;  /* 0x0000000000017941 */ /* 0x000fea0003800000 */
.L_x_250:
        /* <DEDUP_REMOVED lines=10> */
.L_x_253:
[----:B------:R-:W-:Y:S05]  /*161e0*/  BSYNC B1 ;  /* 0x0000000000017941 */ /* 0x000fea0003800000 */
.L_x_252:
        /* <DEDUP_REMOVED lines=10> */
.L_x_255:
[----:B------:R-:W-:Y:S05]  /*16290*/  BSYNC B1 ;  /* 0x0000000000017941 */ /* 0x000fea0003800000 */
.L_x_254:
        /* <DEDUP_REMOVED lines=10> */
.L_x_257:
[----:B------:R-:W-:Y:S05]  /*16340*/  BSYNC B1 ;  /* 0x0000000000017941 */ /* 0x000fea0003800000 */
.L_x_256:
        /* <DEDUP_REMOVED lines=10> */
.L_x_259:
[----:B------:R-:W-:Y:S05]  /*163f0*/  BSYNC B1 ;  /* 0x0000000000017941 */ /* 0x000fea0003800000 */
.L_x_258:
        /* <DEDUP_REMOVED lines=10> */
.L_x_261:
[----:B------:R-:W-:Y:S05]  /*164a0*/  BSYNC B1 ;  /* 0x0000000000017941 */ /* 0x000fea0003800000 */
.L_x_260:
        /* <DEDUP_REMOVED lines=10> */
.L_x_263:
[----:B------:R-:W-:Y:S05]  /*16550*/  BSYNC B1 ;  /* 0x0000000000017941 */ /* 0x000fea0003800000 */
.L_x_262:
        /* <DEDUP_REMOVED lines=10> */
.L_x_265:
[----:B------:R-:W-:Y:S05]  /*16600*/  BSYNC B1 ;  /* 0x0000000000017941 */ /* 0x000fea0003800000 */
.L_x_264:
        /* <DEDUP_REMOVED lines=10> */
.L_x_267:
[----:B------:R-:W-:Y:S05]  /*166b0*/  BSYNC B1 ;  /* 0x0000000000017941 */ /* 0x000fea0003800000 */
.L_x_266:
        /* <DEDUP_REMOVED lines=10> */
.L_x_269:
[----:B------:R-:W-:Y:S05]  /*16760*/  BSYNC B1 ;  /* 0x0000000000017941 */ /* 0x000fea0003800000 */
.L_x_268:
        /* <DEDUP_REMOVED lines=10> */
.L_x_271:
[----:B------:R-:W-:Y:S05]  /*16810*/  BSYNC B1 ;  /* 0x0000000000017941 */ /* 0x000fea0003800000 */
.L_x_270:
        /* <DEDUP_REMOVED lines=10> */
.L_x_273:
[----:B------:R-:W-:Y:S05]  /*168c0*/  BSYNC B1 ;  /* 0x0000000000017941 */ /* 0x000fea0003800000 */
.L_x_272:
        /* <DEDUP_REMOVED lines=10> */
.L_x_275:
[----:B------:R-:W-:Y:S05]  /*16970*/  BSYNC B1 ;  /* 0x0000000000017941 */ /* 0x000fea0003800000 */
.L_x_274:
        /* <DEDUP_REMOVED lines=10> */
.L_x_277:
[----:B------:R-:W-:Y:S05]  /*16a20*/  BSYNC B1 ;  /* 0x0000000000017941 */ /* 0x000fea0003800000 */
.L_x_276:
[----:B01-34-:R-:W3:Y:S01]  /*16a30*/  LDL.LU R10, [R1+0x1f4] ;  /* 0x0001f400010a7983 */ /* 0x01bee20000300800 */
        /* <DEDUP_REMOVED lines=9> */
.L_x_279:
[----:B------:R-:W-:Y:S05]  /*16ad0*/  BSYNC B1 ;  /* 0x0000000000017941 */ /* 0x000fea0003800000 */
.L_x_278:
[----:B------:R-:W3:Y:S01]  /*16ae0*/  LDL.LU R10, [R1+0x1f8] ;  /* 0x0001f800010a7983 */ /* 0x000ee20000300800 */
[----:B0----5:R-:W-:Y:S01]  /*16af0*/  LOP3.LUT R11, R23, 0xffffe000, RZ, 0xc0, !PT ;  /* 0xffffe000170b7812 */ /* 0x021fe200078ec0ff */
[----:B------:R-:W-:Y:S01]  /*16b00*/  BSSY B1, `(.L_x_280) ;  /* 0x000000b000017945 */ /* 0x000fe20003800000 */
[----:B------:R-:W-:Y:S02]  /*16b10*/  ISETP.GT.AND P1, PT, R0, 0xf9, P0 ;  /* 0x000000f90000780c */ /* 0x000fe40000724270 */
[----:B------:R-:W-:Y:S01]  /*16b20*/  IADD3 R169, P2, R3, 0x80, RZ ;  /* 0x0000008003a97810 */ /* 0x000fe20007f5e0ff */
[----:B------:R-:W-:-:S04]  /*16b30*/  FMUL R11, R11, R16 ;  /* 0x000000100b0b7220 */ /* 0x000fc80000400000 */
[----:B------:R-:W-:Y:S02]  /*16b40*/  IMAD.X R3, RZ, RZ, UR7, P2 ;  /* 0x00000007ff037e24 */ /* 0x000fe400090e06ff */
[----:B---3--:R-:W-:Y:S02]  /*16b50*/  FFMA R11, R10, R2, R11 ;  /* 0x000000020a0b7223 */ /* 0x008fe4000000000b */
[----:B------:R-:W-:-:S03]  /*16b60*/  IMAD R10, R3, R14, RZ ;  /* 0x0000000e030a7224 */ /* 0x000fc600078e02ff */
[----:B------:R-:W-:-:S05]  /*16b70*/  F2FP.TF32.F32.PACK_B R11, R11 ;  /* 0x0000000bff0b723e */ /* 0x000fca00024050ff */
[----:B------:R0:W-:Y:S01]  /*16b80*/  @P4 STG.E desc[UR44][R6.64+0x3e0], R11 ;  /* 0x0003e00b06004986 */ /* 0x0001e2000c10192c */
[----:B------:R-:W-:Y:S05]  /*16b90*/  @!P1 BRA `(.L_x_281) ;  /* 0x0000000000049947 */ /* 0x000fea0003800000 */
[----:B------:R3:W5:Y:S02]  /*16ba0*/  LDG.E.LTC128B R23, desc[UR44][R8.64+0x3e4] ;  /* 0x0003e42c08177981 */ /* 0x000764000c1e1920 */
.L_x_281:
[----:B------:R-:W-:Y:S05]  /*16bb0*/  BSYNC B1 ;  /* 0x0000000000017941 */ /* 0x000fea0003800000 */
.L_x_280:
[----:B0-----:R-:W4:Y:S01]  /*16bc0*/  LDL.LU R11, [R1+0x1fc] ;  /* 0x0001fc00010b7983 */ /* 0x001f220000300800 */
[----:B-----5:R-:W-:Y:S01]  /*16bd0*/  LOP3.LUT R3, R23, 0xffffe000, RZ, 0xc0, !PT ;  /* 0xffffe00017037812 */ /* 0x020fe200078ec0ff */
[C---:B------:R-:W-:Y:S01]  /*16be0*/  IMAD R167, R169.reuse, R15, R10 ;  /* 0x0000000fa9a77224 */ /* 0x040fe200078e020a */
[----:B------:R-:W-:Y:S01]  /*16bf0*/  ISETP.GT.AND P0, PT, R158, 0x80, PT ;  /* 0x000000809e00780c */ /* 0x000fe20003f04270 */
[----:B-1-3--:R-:W-:-:S04]  /*16c00*/  IMAD.WIDE.U32 R8, R169, R14, R20 ;  /* 0x0000000ea9087225 */ /* 0x00afc800078e0014 */
[----:B------:R-:W-:Y:S01]  /*16c10*/  FMUL R3, R3, R16 ;  /* 0x0000001003037220 */ /* 0x000fe20000400000 */
[----:B------:R-:W-:Y:S01]  /*16c20*/  ISETP.GT.AND P4, PT, R0, RZ, P0 ;  /* 0x000000ff0000720c */ /* 0x000fe20000784270 */
[----:B------:R-:W-:Y:S01]  /*16c30*/  IMAD.IADD R9, R9, 0x1, R167 ;  /* 0x0000000109097824 */ /* 0x000fe200078e02a7 */
[----:B------:R-:W-:Y:S01]  /*16c40*/  LEA R10, P2, R8, R12, 0x2 ;  /* 0x0000000c080a7211 */ /* 0x000fe200078410ff */
[----:B----4-:R-:W-:-:S03]  /*16c50*/  FFMA R15, R11, R2, R3 ;  /* 0x000000020b0f7223 */ /* 0x010fc60000000003 */
[----:B------:R-:W-:Y:S02]  /*16c60*/  LEA.HI.X R11, R8, R13, R9, 0x2, P2 ;  /* 0x0000000d080b7211 */ /* 0x000fe400010f1409 */
[----:B------:R-:W-:-:S05]  /*16c70*/  F2FP.TF32.F32.PACK_B R15, R15 ;  /* 0x0000000fff0f723e */ /* 0x000fca00024050ff */
[----:B------:R0:W-:Y:S04]  /*16c80*/  @P1 STG.E desc[UR44][R6.64+0x3e4], R15 ;  /* 0x0003e40f06001986 */ /* 0x0001e8000c10192c */
[----:B------:R-:W3:Y:S01]  /*16c90*/  @P4 LDG.E.LTC128B R23, desc[UR44][R10.64] ;  /* 0x0000002c0a174981 */ /* 0x000ee2000c1e1920 */
[----:B------:R-:W-:Y:S01]  /*16ca0*/  MOV R163, UR8 ;  /* 0x0000000800a37c02 */ /* 0x000fe20008000f00 */
[----:B------:R-:W-:Y:S01]  /*16cb0*/  IMAD.WIDE.U32 R8, R169, R14, R18 ;  /* 0x0000000ea9087225 */ /* 0x000fe200078e0012 */
[----:B------:R-:W-:Y:S01]  /*16cc0*/  ISETP.GT.AND P2, PT, R0, 0x1, P0 ;  /* 0x000000010000780c */ /* 0x000fe20000744270 */
[----:B------:R-:W-:Y:S02]  /*16cd0*/  BSSY B1, `(.L_x_282) ;  /* 0x0000013000017945 */ /* 0x000fe40003800000 */
[----:B------:R-:W-:-:S02]  /*16ce0*/  IMAD.IADD R9, R167, 0x1, R9 ;  /* 0x00000001a7097824 */ /* 0x000fc400078e0209 */
[----:B------:R-:W-:Y:S02]  /*16cf0*/  IMAD.U32 R165, RZ, RZ, UR8 ;  /* 0x00000008ffa57e24 */ /* 0x000fe4000f8e00ff */
[----:B------:R-:W-:Y:S02]  /*16d00*/  IMAD.U32 R164, RZ, RZ, UR9 ;  /* 0x00000009ffa47e24 */ /* 0x000fe4000f8e00ff */
[----:B------:R-:W-:Y:S02]  /*16d10*/  IMAD.SHL.U32 R163, R163, 0x200, RZ ;  /* 0x00000200a3a37824 */ /* 0x000fe400078e00ff */
[----:B--2---:R-:W-:Y:S01]  /*16d20*/  IMAD.WIDE.U32 R156, R22, UR42, R8 ;  /* 0x0000002a169c7c25 */ /* 0x004fe2000f8e0008 */
[----:B------:R-:W-:Y:S02]  /*16d30*/  SHF.L.U64.HI R165, R165, 0x9, R164 ;  /* 0x00000009a5a57819 */ /* 0x000fe400000102a4 */
[----:B------:R-:W-:Y:S02]  /*16d40*/  IADD3 R8, P1, R163, R4, RZ ;  /* 0x00000004a3087210 */ /* 0x000fe40007f3e0ff */
[----:B0-----:R-:W-:-:S03]  /*16d50*/  LEA R6, P3, R156, R12, 0x2 ;  /* 0x0000000c9c067211 */ /* 0x001fc600078610ff */
[----:B------:R-:W-:Y:S01]  /*16d60*/  IMAD.X R9, R165, 0x1, R5, P1 ;  /* 0x00000001a5097824 */ /* 0x000fe200008e0605 */
[----:B---3--:R-:W-:-:S05]  /*16d70*/  LOP3.LUT R3, R23, 0xffffe000, RZ, 0xc0, !PT ;  /* 0xffffe00017037812 */ /* 0x008fca00078ec0ff */
[----:B------:R-:W-:-:S04]  /*16d80*/  FMUL R3, R3, R16 ;  /* 0x0000001003037220 */ /* 0x000fc80000400000 */
[----:B------:R-:W-:Y:S01]  /*16d90*/  FFMA R11, R24, R2, R3 ;  /* 0x00000002180b7223 */ /* 0x000fe20000000003 */
[----:B------:R-:W-:-:S04]  /*16da0*/  IADD3 R3, R159, R157, RZ ;  /* 0x0000009d9f037210 */ /* 0x000fc80007ffe0ff */
[----:B------:R-:W-:Y:S02]  /*16db0*/  F2FP.TF32.F32.PACK_B R11, R11 ;  /* 0x0000000bff0b723e */ /* 0x000fe400024050ff */
[----:B------:R-:W-:-:S03]  /*16dc0*/  LEA.HI.X R7, R156, R13, R3, 0x2, P3 ;  /* 0x0000000d9c077211 */ /* 0x000fc600018f1403 */
[----:B------:R0:W-:Y:S01]  /*16dd0*/  @P4 STG.E desc[UR44][R8.64], R11 ;  /* 0x0000000b08004986 */ /* 0x0001e2000c10192c */
[----:B------:R-:W-:Y:S05]  /*16de0*/  @!P2 BRA `(.L_x_283) ;  /* 0x000000000004a947 */ /* 0x000fea0003800000 */
[----:B------:R1:W5:Y:S02]  /*16df0*/  LDG.E.LTC128B R23, desc[UR44][R6.64+0x4] ;  /* 0x0000042c06177981 */ /* 0x000364000c1e1920 */
.L_x_283:
[----:B------:R-:W-:Y:S05]  /*16e00*/  BSYNC B1 ;  /* 0x0000000000017941 */ /* 0x000fea0003800000 */
.L_x_282:
[----:B-----5:R-:W-:Y:S01]  /*16e10*/  LOP3.LUT R3, R23, 0xffffe000, RZ, 0xc0, !PT ;  /* 0xffffe00017037812 */ /* 0x020fe200078ec0ff */
[----:B------:R-:W-:Y:S01]  /*16e20*/  IMAD.WIDE.U32 R14, R169, R14, R154 ;  /* 0x0000000ea90e7225 */ /* 0x000fe200078e009a */
[----:B------:R-:W-:Y:S01]  /*16e30*/  ISETP.GT.AND P1, PT, R158, 0x88, PT ;  /* 0x000000889e00780c */ /* 0x000fe20003f24270 */
[----:B------:R-:W-:Y:S02]  /*16e40*/  BSSY B1, `(.L_x_284) ;  /* 0x0000010000017945 */ /* 0x000fe40003800000 */
[----:B------:R-:W-:Y:S01]  /*16e50*/  FMUL R10, R3, R16 ;  /* 0x00000010030a7220 */ /* 0x000fe20000400000 */
[----:B------:R-:W-:Y:S01]  /*16e60*/  ISETP.GT.AND P3, PT, R0, RZ, P1 ;  /* 0x000000ff0000720c */ /* 0x000fe20000f64270 */
[----:B------:R-:W-:Y:S01]  /*16e70*/  IMAD.IADD R167, R167, 0x1, R15 ;  /* 0x00000001a7a77824 */ /* 0x000fe200078e020f */
[----:B------:R-:W-:Y:S01]  /*16e80*/  IADD3 R152, P4, R152, R14, RZ ;  /* 0x0000000e98987210 */ /* 0x000fe20007f9e0ff */
[----:B------:R-:W-:Y:S01]  /*16e90*/  FFMA R25, R25, R2, R10 ;  /* 0x0000000219197223 */ /* 0x000fe2000000000a */
[----:B------:R-:W-:Y:S01]  /*16ea0*/  IADD3 R14, P5, R18, R14, RZ ;  /* 0x0000000e120e7210 */ /* 0x000fe20007fbe0ff */
[----:B------:R-:W-:-:S02]  /*16eb0*/  IMAD.MOV.U32 R3, RZ, RZ, R23 ;  /* 0x000000ffff037224 */ /* 0x000fc400078e0017 */
[----:B------:R-:W-:Y:S01]  /*16ec0*/  IMAD.X R20, R167, 0x1, R21, P4 ;  /* 0x00000001a7147824 */ /* 0x000fe200020e0615 */
[----:B------:R-:W-:Y:S02]  /*16ed0*/  F2FP.TF32.F32.PACK_B R25, R25 ;  /* 0x00000019ff19723e */ /* 0x000fe400024050ff */
[C---:B------:R-:W-:Y:S02]  /*16ee0*/  LEA R10, P4, R152.reuse, R12, 0x2 ;  /* 0x0000000c980a7211 */ /* 0x040fe400078810ff */
[----:B------:R-:W-:Y:S01]  /*16ef0*/  IADD3.X R15, R19, R167, RZ, P5, !PT ;  /* 0x000000a7130f7210 */ /* 0x000fe20002ffe4ff */
[----:B------:R2:W-:Y:S01]  /*16f00*/  @P2 STG.E desc[UR44][R8.64+0x4], R25 ;  /* 0x0000041908002986 */ /* 0x0005e2000c10192c */
[----:B0-----:R-:W-:Y:S01]  /*16f10*/  LEA.HI.X R11, R152, R13, R20, 0x2, P4 ;  /* 0x0000000d980b7211 */ /* 0x001fe200020f1414 */
[----:B------:R-:W-:Y:S08]  /*16f20*/  @!P3 BRA `(.L_x_285) ;  /* 0x000000000004b947 */ /* 0x000ff00003800000 */
[----:B------:R0:W5:Y:S02]  /*16f30*/  LDG.E.LTC128B R3, desc[UR44][R10.64] ;  /* 0x0000002c0a037981 */ /* 0x000164000c1e1920 */
.L_x_285:
[----:B------:R-:W-:Y:S05]  /*16f40*/  BSYNC B1 ;  /* 0x0000000000017941 */ /* 0x000fea0003800000 */
.L_x_284:
[----:B0----5:R-:W-:Y:S01]  /*16f50*/  LOP3.LUT R11, R3, 0xffffe000, RZ, 0xc0, !PT ;  /* 0xffffe000030b7812 */ /* 0x021fe200078ec0ff */
[----:B------:R-:W-:Y:S01]  /*16f60*/  IMAD.WIDE.U32 R22, R22, UR42, R14 ;  /* 0x0000002a16167c25 */ /* 0x000fe2000f8e000e */
[----:B------:R-:W-:Y:S01]  /*16f70*/  IADD3 R10, P2, R8, R161, RZ ;  /* 0x000000a1080a7210 */ /* 0x000fe20007f5e0ff */
[----:B------:R-:W-:Y:S01]  /*16f80*/  BSSY B1, `(.L_x_286) ;  /* 0x000000c000017945 */ /* 0x000fe20003800000 */
[----:B------:R-:W-:Y:S01]  /*16f90*/  ISETP.GT.AND P5, PT, R0, 0x1, P1 ;  /* 0x000000010000780c */ /* 0x000fe20000fa4270 */
[----:B------:R-:W-:Y:S01]  /*16fa0*/  FMUL R11, R11, R16 ;  /* 0x000000100b0b7220 */ /* 0x000fe20000400000 */
[----:B------:R-:W-:Y:S01]  /*16fb0*/  IMAD.IADD R159, R159, 0x1, R23 ;  /* 0x000000019f9f7824 */ /* 0x000fe200078e0217 */
[----:B------:R-:W-:Y:S02]  /*16fc0*/  LEA R12, P4, R22, R12, 0x2 ;  /* 0x0000000c160c7211 */ /* 0x000fe400078810ff */
[----:B------:R-:W-:Y:S01]  /*16fd0*/  FFMA R15, R26, R2, R11 ;  /* 0x000000021a0f7223 */ /* 0x000fe2000000000b */
[----:B------:R-:W-:Y:S01]  /*16fe0*/  IMAD.X R11, R9, 0x1, R160, P2 ;  /* 0x00000001090b7824 */ /* 0x000fe200010e06a0 */
[----:B------:R-:W-:-:S03]  /*16ff0*/  LEA.HI.X R13, R22, R13, R159, 0x2, P4 ;  /* 0x0000000d160d7211 */ /* 0x000fc600020f149f */
[----:B------:R-:W-:-:S05]  /*17000*/  F2FP.TF32.F32.PACK_B R15, R15 ;  /* 0x0000000fff0f723e */ /* 0x000fca00024050ff */
[----:B------:R0:W-:Y:S01]  /*17010*/  @P3 STG.E desc[UR44][R10.64], R15 ;  /* 0x0000000f0a003986 */ /* 0x0001e2000c10192c */
[----:B------:R-:W-:Y:S05]  /*17020*/  @!P5 BRA `(.L_x_287) ;  /* 0x000000000004d947 */ /* 0x000fea0003800000 */
[----:B------:R3:W5:Y:S02]  /*17030*/  LDG.E.LTC128B R3, desc[UR44][R12.64+0x4] ;  /* 0x0000042c0c037981 */ /* 0x000764000c1e1920 */
.L_x_287:
[----:B------:R-:W-:Y:S05]  /*17040*/  BSYNC B1 ;  /* 0x0000000000017941 */ /* 0x000fea0003800000 */
.L_x_286:
[----:B0----5:R-:W-:Y:S01]  /*17050*/  LOP3.LUT R15, R3, 0xffffe000, RZ, 0xc0, !PT ;  /* 0xffffe000030f7812 */ /* 0x021fe200078ec0ff */
[----:B------:R-:W-:Y:S01]  /*17060*/  BSSY B1, `(.L_x_288) ;  /* 0x0000008000017945 */ /* 0x000fe20003800000 */
[----:B------:R-:W-:-:S03]  /*17070*/  ISETP.GT.AND P2, PT, R0, 0x8, P0 ;  /* 0x000000080000780c */ /* 0x000fc60000744270 */
[----:B------:R-:W-:-:S04]  /*17080*/  FMUL R14, R15, R16 ;  /* 0x000000100f0e7220 */ /* 0x000fc80000400000 */
[----:B------:R-:W-:-:S05]  /*17090*/  FFMA R27, R27, R2, R14 ;  /* 0x000000021b1b7223 */ /* 0x000fca000000000e */
[----:B------:R-:W-:-:S05]  /*170a0*/  F2FP.TF32.F32.PACK_B R27, R27 ;  /* 0x0000001bff1b723e */ /* 0x000fca00024050ff */
[----:B------:R0:W-:Y:S01]  /*170b0*/  @P5 STG.E desc[UR44][R10.64+0x4], R27 ;  /* 0x0000041b0a005986 */ /* 0x0001e2000c10192c */
[----:B------:R-:W-:Y:S05]  /*170c0*/  @!P2 BRA `(.L_x_289) ;  /* 0x000000000004a947 */ /* 0x000fea0003800000 */
[----:B------:R4:W5:Y:S02]  /*170d0*/  LDG.E.LTC128B R3, desc[UR44][R6.64+0x20] ;  /* 0x0000202c06037981 */ /* 0x000964000c1e1920 */
.L_x_289:
[----:B------:R-:W-:Y:S05]  /*170e0*/  BSYNC B1 ;  /* 0x0000000000017941 */ /* 0x000fea0003800000 */
.L_x_288:
        /* <DEDUP_REMOVED lines=9> */
.L_x_291:
[----:B------:R-:W-:Y:S05]  /*17180*/  BSYNC B1 ;  /* 0x0000000000017941 */ /* 0x000fea0003800000 */
.L_x_290:
        /* <DEDUP_REMOVED lines=9> */
.L_x_293:
[----:B------:R-:W-:Y:S05]  /*17220*/  BSYNC B1 ;  /* 0x0000000000017941 */ /* 0x000fea0003800000 */
.L_x_292:
[----:B-----5:R-:W-:Y:S01]  /*17230*/  LOP3.LUT R11, R3, 0xffffe000, RZ, 0xc0, !PT ;  /* 0xffffe000030b7812 */ /* 0x020fe200078ec0ff */
[----:B------:R-:W-:Y:S01]  /*17240*/  BSSY B1, `(.L_x_294) ;  /* 0x000000a000017945 */ /* 0x000fe20003800000 */
[----:B------:R-:W-:Y:S02]  /*17250*/  IADD3 R10, P3, R161, R8, RZ ;  /* 0x00000008a10a7210 */ /* 0x000fe40007f7e0ff */
[----:B------:R-:W-:Y:S01]  /*17260*/  ISETP.GT.AND P2, PT, R0, 0x9, P1 ;  /* 0x000000090000780c */ /* 0x000fe20000f44270 */
[----:B------:R-:W-:-:S04]  /*17270*/  FMUL R11, R11, R16 ;  /* 0x000000100b0b7220 */ /* 0x000fc80000400000 */
[----:B------:R-:W-:Y:S01]  /*17280*/  FFMA R15, R30, R2, R11 ;  /* 0x000000021e0f7223 */ /* 0x000fe2000000000b */
[----:B------:R-:W-:-:S04]  /*17290*/  IADD3.X R11, R160, R9, RZ, P3, !PT ;  /* 0x00000009a00b7210 */ /* 0x000fc80001ffe4ff */
[----:B------:R-:W-:-:S05]  /*172a0*/  F2FP.TF32.F32.PACK_B R15, R15 ;  /* 0x0000000fff0f723e */ /* 0x000fca00024050ff */
[----:B------:R0:W-:Y:S01]  /*172b0*/  @P4 STG.E desc[UR44][R10.64+0x20], R15 ;  /* 0x0000200f0a004986 */ /* 0x0001e2000c10192c */
[----:B------:R-:W-:Y:S05]  /*172c0*/  @!P2 BRA `(.L_x_295) ;  /* 0x000000000004a947 */ /* 0x000fea0003800000 */
[----:B------:R0:W5:Y:S02]  /*172d0*/  LDG.E.LTC128B R3, desc[UR44][R12.64+0x24] ;  /* 0x0000242c0c037981 */ /* 0x000164000c1e1920 */
.L_x_295:
[----:B------:R-:W-:Y:S05]  /*172e0*/  BSYNC B1 ;  /* 0x0000000000017941 */ /* 0x000fea0003800000 */
.L_x_294:
[----:B0----5:R-:W-:Y:S01]  /*172f0*/  LOP3.LUT R11, R3, 0xffffe000, RZ, 0xc0, !PT ;  /* 0xffffe000030b7812 */ /* 0x021fe200078ec0ff */
[----:B------:R-:W-:Y:S01]  /*17300*/  BSSY B1, `(.L_x_296) ;  /* 0x000000a000017945 */ /* 0x000fe20003800000 */
[----:B------:R-:W-:Y:S02]  /*17310*/  IADD3 R4, P3, P4, R161, R4, R163 ;  /* 0x00000004a1047210 */ /* 0x000fe40007c7e0a3 */
[----:B------:R-:W-:Y:S01]  /*17320*/  ISETP.GT.AND P5, PT, R0, 0x10, P0 ;  /* 0x000000100000780c */ /* 0x000fe200007a4270 */
[----:B------:R-:W-:Y:S01]  /*17330*/  FMUL R10, R11, R16 ;  /* 0x000000100b0a7220 */ /* 0x000fe20000400000 */
[----:B------:R-:W-:-:S03]  /*17340*/  IADD3.X R5, R160, R5, R165, P3, P4 ;  /* 0x00000005a0057210 */ /* 0x000fc60001fe84a5 */
[----:B------:R-:W-:-:S05]  /*17350*/  FFMA R31, R31, R2, R10 ;  /* 0x000000021f1f7223 */ /* 0x000fca000000000a */
[----:B------:R-:W-:-:S05]  /*17360*/  F2FP.TF32.F32.PACK_B R31, R31 ;  /* 0x0000001fff1f723e */ /* 0x000fca00024050ff */
[----:B------:R0:W-:Y:S01]  /*17370*/  @P2 STG.E desc[UR44][R4.64+0x24], R31 ;  /* 0x0000241f04002986 */ /* 0x0001e2000c10192c */
[----:B------:R-:W-:Y:S05]  /*17380*/  @!P5 BRA `(.L_x_297) ;  /* 0x000000000004d947 */ /* 0x000fea0003800000 */
[----:B------:R0:W5:Y:S02]  /*17390*/  LDG.E.LTC128B R3, desc[UR44][R6.64+0x40] ;  /* 0x0000402c06037981 */ /* 0x000164000c1e1920 */
.L_x_297:
[----:B------:R-:W-:Y:S05]  /*173a0*/  BSYNC B1 ;  /* 0x0000000000017941 */ /* 0x000fea0003800000 */
.L_x_296:
[----:B-----5:R-:W-:Y:S01]  /*173b0*/  LOP3.LUT R11, R3, 0xffffe000, RZ, 0xc0, !PT ;  /* 0xffffe000030b7812 */ /* 0x020fe200078ec0ff */
        /* <DEDUP_REMOVED lines=8> */
.L_x_299:
[----:B------:R-:W-:Y:S05]  /*17440*/  BSYNC B1 ;  /* 0x0000000000017941 */ /* 0x000fea0003800000 */
.L_x_298:
        /* <DEDUP_REMOVED lines=9> */
.L_x_301:
[----:B------:R-:W-:Y:S05]  /*174e0*/  BSYNC B1 ;  /* 0x0000000000017941 */ /* 0x000fea0003800000 */
.L_x_300:
        /* <DEDUP_REMOVED lines=9> */
.L_x_303:
[----:B------:R-:W-:Y:S05]  /*17580*/  BSYNC B1 ;  /* 0x0000000000017941 */ /* 0x000fea0003800000 */
.L_x_302:
        /* <DEDUP_REMOVED lines=9> */
.L_x_305:
[----:B------:R-:W-:Y:S05]  /*17620*/  BSYNC B1 ;  /* 0x0000000000017941 */ /* 0x000fea0003800000 */
.L_x_304:
        /* <DEDUP_REMOVED lines=9> */
.L_x_307:
[----:B------:R-:W-:Y:S05]  /*176c0*/  BSYNC B1 ;  /* 0x0000000000017941 */ /* 0x000fea0003800000 */
.L_x_306:
        /* <DEDUP_REMOVED lines=9> */
.L_x_309:
[----:B------:R-:W-:Y:S05]  /*17760*/  BSYNC B1 ;  /* 0x0000000000017941 */ /* 0x000fea0003800000 */
.L_x_308:
        /* <DEDUP_REMOVED lines=9> */
.L_x_311:
[----:B------:R-:W-:Y:S05]  /*17800*/  BSYNC B1 ;  /* 0x0000000000017941 */ /* 0x000fea0003800000 */
.L_x_310:
        /* <DEDUP_REMOVED lines=9> */
.L_x_313:
[----:B------:R-:W-:Y:S05]  /*178a0*/  BSYNC B1 ;  /* 0x0000000000017941 */ /* 0x000fea0003800000 */
.L_x_312:
        /* <DEDUP_REMOVED lines=9> */
.L_x_315:
[----:B------:R-:W-:Y:S05]  /*17940*/  BSYNC B1 ;  /* 0x0000000000017941 */ /* 0x000fea0003800000 */
.L_x_314:
        /* <DEDUP_REMOVED lines=9> */
.L_x_317:
[----:B------:R-:W-:Y:S05]  /*179e0*/  BSYNC B1 ;  /* 0x0000000000017941 */ /* 0x000fea0003800000 */
.L_x_316:
        /* <DEDUP_REMOVED lines=9> */
.L_x_319:
[----:B------:R-:W-:Y:S05]  /*17a80*/  BSYNC B1 ;  /* 0x0000000000017941 */ /* 0x000fea0003800000 */
.L_x_318:
        /* <DEDUP_REMOVED lines=9> */
.L_x_321:
[----:B------:R-:W-:Y:S05]  /*17b20*/  BSYNC B1 ;  /* 0x0000000000017941 */ /* 0x000fea0003800000 */
.L_x_320:
        /* <DEDUP_REMOVED lines=9> */
.L_x_323:
[----:B------:R-:W-:Y:S05]  /*17bc0*/  BSYNC B1 ;  /* 0x0000000000017941 */ /* 0x000fea0003800000 */
.L_x_322:
        /* <DEDUP_REMOVED lines=9> */
.L_x_325:
[----:B------:R-:W-:Y:S05]  /*17c60*/  BSYNC B1 ;  /* 0x0000000000017941 */ /* 0x000fea0003800000 */
.L_x_324:
        /* <DEDUP_REMOVED lines=9> */
.L_x_327:
[----:B------:R-:W-:Y:S05]  /*17d00*/  BSYNC B1 ;  /* 0x0000000000017941 */ /* 0x000fea0003800000 */
.L_x_326:
        /* <DEDUP_REMOVED lines=9> */
.L_x_329:
[----:B------:R-:W-:Y:S05]  /*17da0*/  BSYNC B1 ;  /* 0x0000000000017941 */ /* 0x000fea0003800000 */
.L_x_328:
        /* <DEDUP_REMOVED lines=9> */
.L_x_331:
[----:B------:R-:W-:Y:S05]  /*17e40*/  BSYNC B1 ;  /* 0x0000000000017941 */ /* 0x000fea0003800000 */
.L_x_330:
        /* <DEDUP_REMOVED lines=9> */
.L_x_333:
[----:B------:R-:W-:Y:S05]  /*17ee0*/  BSYNC B1 ;  /* 0x0000000000017941 */ /* 0x000fea0003800000 */
.L_x_332:
        /* <DEDUP_REMOVED lines=9> */
.L_x_335:
[----:B------:R-:W-:Y:S05]  /*17f80*/  BSYNC B1 ;  /* 0x0000000000017941 */ /* 0x000fea0003800000 */
.L_x_334:
        /* <DEDUP_REMOVED lines=9> */
.L_x_337:
[----:B------:R-:W-:Y:S05]  /*18020*/  BSYNC B1 ;  /* 0x0000000000017941 */ /* 0x000fea0003800000 */
.L_x_336:
        /* <DEDUP_REMOVED lines=9> */
.L_x_339:
[----:B------:R-:W-:Y:S05]  /*180c0*/  BSYNC B1 ;  /* 0x0000000000017941 */ /* 0x000fea0003800000 */
.L_x_338:
        /* <DEDUP_REMOVED lines=9> */
.L_x_341:
[----:B------:R-:W-:Y:S05]  /*18160*/  BSYNC B1 ;  /* 0x0000000000017941 */ /* 0x000fea0003800000 */
.L_x_340:
        /* <DEDUP_REMOVED lines=9> */
.L_x_343:
[----:B------:R-:W-:Y:S05]  /*18200*/  BSYNC B1 ;  /* 0x0000000000017941 */ /* 0x000fea0003800000 */
.L_x_342:
        /* <DEDUP_REMOVED lines=9> */
.L_x_345:
[----:B------:R-:W-:Y:S05]  /*182a0*/  BSYNC B1 ;  /* 0x0000000000017941 */ /* 0x000fea0003800000 */
.L_x_344:
        /* <DEDUP_REMOVED lines=9> */
.L_x_347:
[----:B------:R-:W-:Y:S05]  /*18340*/  BSYNC B1 ;  /* 0x0000000000017941 */ /* 0x000fea0003800000 */
.L_x_346:
        /* <DEDUP_REMOVED lines=9> */
.L_x_349:
[----:B------:R-:W-:Y:S05]  /*183e0*/  BSYNC B1 ;  /* 0x0000000000017941 */ /* 0x000fea0003800000 */
.L_x_348:
        /* <DEDUP_REMOVED lines=9> */
.L_x_351:
[----:B------:R-:W-:Y:S05]  /*18480*/  BSYNC B1 ;  /* 0x0000000000017941 */ /* 0x000fea0003800000 */
.L_x_350:
        /* <DEDUP_REMOVED lines=9> */
.L_x_353:
[----:B------:R-:W-:Y:S05]  /*18520*/  BSYNC B1 ;  /* 0x0000000000017941 */ /* 0x000fea0003800000 */
.L_x_352:
        /* <DEDUP_REMOVED lines=9> */
.L_x_355:
[----:B------:R-:W-:Y:S05]  /*185c0*/  BSYNC B1 ;  /* 0x0000000000017941 */ /* 0x000fea0003800000 */
.L_x_354:
        /* <DEDUP_REMOVED lines=9> */
.L_x_357:
[----:B------:R-:W-:Y:S05]  /*18660*/  BSYNC B1 ;  /* 0x0000000000017941 */ /* 0x000fea0003800000 */
.L_x_356:
        /* <DEDUP_REMOVED lines=9> */
.L_x_359:
[----:B------:R-:W-:Y:S05]  /*18700*/  BSYNC B1 ;  /* 0x0000000000017941 */ /* 0x000fea0003800000 */
.L_x_358:
        /* <DEDUP_REMOVED lines=9> */
.L_x_361:
[----:B------:R-:W-:Y:S05]  /*187a0*/  BSYNC B1 ;  /* 0x0000000000017941 */ /* 0x000fea0003800000 */
.L_x_360:
        /* <DEDUP_REMOVED lines=9> */
.L_x_363:
[----:B------:R-:W-:Y:S05]  /*18840*/  BSYNC B1 ;  /* 0x0000000000017941 */ /* 0x000fea0003800000 */
.L_x_362:
        /* <DEDUP_REMOVED lines=9> */
.L_x_365:
[----:B------:R-:W-:Y:S05]  /*188e0*/  BSYNC B1 ;  /* 0x0000000000017941 */ /* 0x000fea0003800000 */
.L_x_364:
        /* <DEDUP_REMOVED lines=9> */
.L_x_367:
[----:B------:R-:W-:Y:S05]  /*18980*/  BSYNC B1 ;  /* 0x0000000000017941 */ /* 0x000fea0003800000 */
.L_x_366:
        /* <DEDUP_REMOVED lines=9> */
.L_x_369:
[----:B------:R-:W-:Y:S05]  /*18a20*/  BSYNC B1 ;  /* 0x0000000000017941 */ /* 0x000fea0003800000 */
.L_x_368:
        /* <DEDUP_REMOVED lines=9> */
.L_x_371:
[----:B------:R-:W-:Y:S05]  /*18ac0*/  BSYNC B1 ;  /* 0x0000000000017941 */ /* 0x000fea0003800000 */
.L_x_370:
        /* <DEDUP_REMOVED lines=9> */
.L_x_373:
[----:B------:R-:W-:Y:S05]  /*18b60*/  BSYNC B1 ;  /* 0x0000000000017941 */ /* 0x000fea0003800000 */
.L_x_372:
        /* <DEDUP_REMOVED lines=9> */
.L_x_375:
[----:B------:R-:W-:Y:S05]  /*18c00*/  BSYNC B1 ;  /* 0x0000000000017941 */ /* 0x000fea0003800000 */
.L_x_374:
        /* <DEDUP_REMOVED lines=9> */
.L_x_377:
[----:B------:R-:W-:Y:S05]  /*18ca0*/  BSYNC B1 ;  /* 0x0000000000017941 */ /* 0x000fea0003800000 */
.L_x_376:
        /* <DEDUP_REMOVED lines=9> */
.L_x_379:
[----:B------:R-:W-:Y:S05]  /*18d40*/  BSYNC B1 ;  /* 0x0000000000017941 */ /* 0x000fea0003800000 */
.L_x_378:
        /* <DEDUP_REMOVED lines=9> */
.L_x_381:
[----:B------:R-:W-:Y:S05]  /*18de0*/  BSYNC B1 ;  /* 0x0000000000017941 */ /* 0x000fea0003800000 */
.L_x_380:
        /* <DEDUP_REMOVED lines=9> */
.L_x_383:
[----:B------:R-:W-:Y:S05]  /*18e80*/  BSYNC B1 ;  /* 0x0000000000017941 */ /* 0x000fea0003800000 */
.L_x_382:
        /* <DEDUP_REMOVED lines=9> */
.L_x_385:
[----:B------:R-:W-:Y:S05]  /*18f20*/  BSYNC B1 ;  /* 0x0000000000017941 */ /* 0x000fea0003800000 */
.L_x_384:
        /* <DEDUP_REMOVED lines=9> */
.L_x_387:
[----:B------:R-:W-:Y:S05]  /*18fc0*/  BSYNC B1 ;  /* 0x0000000000017941 */ /* 0x000fea0003800000 */
.L_x_386:
        /* <DEDUP_REMOVED lines=9> */
.L_x_389:
[----:B------:R-:W-:Y:S05]  /*19060*/  BSYNC B1 ;  /* 0x0000000000017941 */ /* 0x000fea0003800000 */
.L_x_388:
        /* <DEDUP_REMOVED lines=9> */
.L_x_391:
[----:B------:R-:W-:Y:S05]  /*19100*/  BSYNC B1 ;  /* 0x0000000000017941 */ /* 0x000fea0003800000 */
.L_x_390:
        /* <DEDUP_REMOVED lines=9> */
.L_x_393:
[----:B------:R-:W-:Y:S05]  /*191a0*/  BSYNC B1 ;  /* 0x0000000000017941 */ /* 0x000fea0003800000 */
.L_x_392:
        /* <DEDUP_REMOVED lines=9> */
.L_x_395:
[----:B------:R-:W-:Y:S05]  /*19240*/  BSYNC B1 ;  /* 0x0000000000017941 */ /* 0x000fea0003800000 */
.L_x_394:
        /* <DEDUP_REMOVED lines=9> */
.L_x_397:
[----:B------:R-:W-:Y:S05]  /*192e0*/  BSYNC B1 ;  /* 0x0000000000017941 */ /* 0x000fea0003800000 */
.L_x_396:
        /* <DEDUP_REMOVED lines=9> */
.L_x_399:
[----:B------:R-:W-:Y:S05]  /*19380*/  BSYNC B1 ;  /* 0x0000000000017941 */ /* 0x000fea0003800000 */
.L_x_398:
        /* <DEDUP_REMOVED lines=9> */
.L_x_401:
[----:B------:R-:W-:Y:S05]  /*19420*/  BSYNC B1 ;  /* 0x0000000000017941 */ /* 0x000fea0003800000 */
.L_x_400:
        /* <DEDUP_REMOVED lines=9> */
.L_x_403:
[----:B------:R-:W-:Y:S05]  /*194c0*/  BSYNC B1 ;  /* 0x0000000000017941 */ /* 0x000fea0003800000 */
.L_x_402:
        /* <DEDUP_REMOVED lines=9> */
.L_x_405:
[----:B------:R-:W-:Y:S05]  /*19560*/  BSYNC B1 ;  /* 0x0000000000017941 */ /* 0x000fea0003800000 */
.L_x_404:
        /* <DEDUP_REMOVED lines=9> */
.L_x_407:
[----:B------:R-:W-:Y:S05]  /*19600*/  BSYNC B1 ;  /* 0x0000000000017941 */ /* 0x000fea0003800000 */
.L_x_406:
        /* <DEDUP_REMOVED lines=9> */
.L_x_409:
[----:B------:R-:W-:Y:S05]  /*196a0*/  BSYNC B1 ;  /* 0x0000000000017941 */ /* 0x000fea0003800000 */
.L_x_408:
        /* <DEDUP_REMOVED lines=9> */
.L_x_411:
[----:B------:R-:W-:Y:S05]  /*19740*/  BSYNC B1 ;  /* 0x0000000000017941 */ /* 0x000fea0003800000 */
.L_x_410:
        /* <DEDUP_REMOVED lines=9> */
.L_x_413:
[----:B------:R-:W-:Y:S05]  /*197e0*/  BSYNC B1 ;  /* 0x0000000000017941 */ /* 0x000fea0003800000 */
.L_x_412:
        /* <DEDUP_REMOVED lines=9> */
.L_x_415:
[----:B------:R-:W-:Y:S05]  /*19880*/  BSYNC B1 ;  /* 0x0000000000017941 */ /* 0x000fea0003800000 */
.L_x_414:
        /* <DEDUP_REMOVED lines=9> */
.L_x_417:
[----:B------:R-:W-:Y:S05]  /*19920*/  BSYNC B1 ;  /* 0x0000000000017941 */ /* 0x000fea0003800000 */
.L_x_416:
        /* <DEDUP_REMOVED lines=9> */
.L_x_419:
[----:B------:R-:W-:Y:S05]  /*199c0*/  BSYNC B1 ;  /* 0x0000000000017941 */ /* 0x000fea0003800000 */
.L_x_418:
        /* <DEDUP_REMOVED lines=9> */
.L_x_421:
[----:B------:R-:W-:Y:S05]  /*19a60*/  BSYNC B1 ;  /* 0x0000000000017941 */ /* 0x000fea0003800000 */
.L_x_420:
        /* <DEDUP_REMOVED lines=9> */
.L_x_423:
[----:B------:R-:W-:Y:S05]  /*19b00*/  BSYNC B1 ;  /* 0x0000000000017941 */ /* 0x000fea0003800000 */
.L_x_422:
        /* <DEDUP_REMOVED lines=9> */
.L_x_425:
[----:B------:R-:W-:Y:S05]  /*19ba0*/  BSYNC B1 ;  /* 0x0000000000017941 */ /* 0x000fea0003800000 */
.L_x_424:
        /* <DEDUP_REMOVED lines=9> */
.L_x_427:
[----:B------:R-:W-:Y:S05]  /*19c40*/  BSYNC B1 ;  /* 0x0000000000017941 */ /* 0x000fea0003800000 */
.L_x_426:
        /* <DEDUP_REMOVED lines=9> */
.L_x_429:
[----:B------:R-:W-:Y:S05]  /*19ce0*/  BSYNC B1 ;  /* 0x0000000000017941 */ /* 0x000fea0003800000 */
.L_x_428:
        /* <DEDUP_REMOVED lines=9> */
.L_x_431:
[----:B------:R-:W-:Y:S05]  /*19d80*/  BSYNC B1 ;  /* 0x0000000000017941 */ /* 0x000fea0003800000 */
.L_x_430:
        /* <DEDUP_REMOVED lines=9> */
.L_x_433:
[----:B------:R-:W-:Y:S05]  /*19e20*/  BSYNC B1 ;  /* 0x0000000000017941 */ /* 0x000fea0003800000 */
.L_x_432:
        /* <DEDUP_REMOVED lines=9> */
.L_x_435:
[----:B------:R-:W-:Y:S05]  /*19ec0*/  BSYNC B1 ;  /* 0x0000000000017941 */ /* 0x000fea0003800000 */
.L_x_434:
        /* <DEDUP_REMOVED lines=9> */
.L_x_437:
[----:B------:R-:W-:Y:S05]  /*19f60*/  BSYNC B1 ;  /* 0x0000000000017941 */ /* 0x000fea0003800000 */
.L_x_436:
        /* <DEDUP_REMOVED lines=9> */
.L_x_439:
[----:B------:R-:W-:Y:S05]  /*1a000*/  BSYNC B1 ;  /* 0x0000000000017941 */ /* 0x000fea0003800000 */
.L_x_438:
        /* <DEDUP_REMOVED lines=9> */
.L_x_441:
[----:B------:R-:W-:Y:S05]  /*1a0a0*/  BSYNC B1 ;  /* 0x0000000000017941 */ /* 0x000fea0003800000 */
.L_x_440:
        /* <DEDUP_REMOVED lines=9> */
.L_x_443:
[----:B------:R-:W-:Y:S05]  /*1a140*/  BSYNC B1 ;  /* 0x0000000000017941 */ /* 0x000fea0003800000 */
.L_x_442:
        /* <DEDUP_REMOVED lines=9> */
.L_x_445:
[----:B------:R-:W-:Y:S05]  /*1a1e0*/  BSYNC B1 ;  /* 0x0000000000017941 */ /* 0x000fea0003800000 */
.L_x_444:
        /* <DEDUP_REMOVED lines=9> */
.L_x_447:
[----:B------:R-:W-:Y:S05]  /*1a280*/  BSYNC B1 ;  /* 0x0000000000017941 */ /* 0x000fea0003800000 */
.L_x_446:
        /* <DEDUP_REMOVED lines=9> */
.L_x_449:
[----:B------:R-:W-:Y:S05]  /*1a320*/  BSYNC B1 ;  /* 0x0000000000017941 */ /* 0x000fea0003800000 */
.L_x_448:
        /* <DEDUP_REMOVED lines=9> */
.L_x_451:
[----:B------:R-:W-:Y:S05]  /*1a3c0*/  BSYNC B1 ;  /* 0x0000000000017941 */ /* 0x000fea0003800000 */
.L_x_450:
        /* <DEDUP_REMOVED lines=9> */
.L_x_453:
[----:B------:R-:W-:Y:S05]  /*1a460*/  BSYNC B1 ;  /* 0x0000000000017941 */ /* 0x000fea0003800000 */
.L_x_452:
        /* <DEDUP_REMOVED lines=9> */
.L_x_455:
[----:B------:R-:W-:Y:S05]  /*1a500*/  BSYNC B1 ;  /* 0x0000000000017941 */ /* 0x000fea0003800000 */
.L_x_454:
        /* <DEDUP_REMOVED lines=9> */
.L_x_457:
[----:B------:R-:W-:Y:S05]  /*1a5a0*/  BSYNC B1 ;  /* 0x0000000000017941 */ /* 0x000fea0003800000 */
.L_x_456:
        /* <DEDUP_REMOVED lines=9> */
.L_x_459:
[----:B------:R-:W-:Y:S05]  /*1a640*/  BSYNC B1 ;  /* 0x0000000000017941 */ /* 0x000fea0003800000 */
.L_x_458:
        /* <DEDUP_REMOVED lines=9> */
.L_x_461:
[----:B------:R-:W-:Y:S05]  /*1a6e0*/  BSYNC B1 ;  /* 0x0000000000017941 */ /* 0x000fea0003800000 */
.L_x_460:
        /* <DEDUP_REMOVED lines=9> */
.L_x_463:
[----:B------:R-:W-:Y:S05]  /*1a780*/  BSYNC B1 ;  /* 0x0000000000017941 */ /* 0x000fea0003800000 */
.L_x_462:
        /* <DEDUP_REMOVED lines=9> */
.L_x_465:
[----:B------:R-:W-:Y:S05]  /*1a820*/  BSYNC B1 ;  /* 0x0000000000017941 */ /* 0x000fea0003800000 */
.L_x_464:
        /* <DEDUP_REMOVED lines=9> */
.L_x_467:
[----:B------:R-:W-:Y:S05]  /*1a8c0*/  BSYNC B1 ;  /* 0x0000000000017941 */ /* 0x000fea0003800000 */
.L_x_466:
        /* <DEDUP_REMOVED lines=9> */
.L_x_469:
[----:B------:R-:W-:Y:S05]  /*1a960*/  BSYNC B1 ;  /* 0x0000000000017941 */ /* 0x000fea0003800000 */
.L_x_468:
        /* <DEDUP_REMOVED lines=9> */
.L_x_471:
[----:B------:R-:W-:Y:S05]  /*1aa00*/  BSYNC B1 ;  /* 0x0000000000017941 */ /* 0x000fea0003800000 */
.L_x_470:
        /* <DEDUP_REMOVED lines=9> */
.L_x_473:
[----:B------:R-:W-:Y:S05]  /*1aaa0*/  BSYNC B1 ;  /* 0x0000000000017941 */ /* 0x000fea0003800000 */
.L_x_472:
        /* <DEDUP_REMOVED lines=9> */
.L_x_475:
[----:B------:R-:W-:Y:S05]  /*1ab40*/  BSYNC B1 ;  /* 0x0000000000017941 */ /* 0x000fea0003800000 */
.L_x_474:
        /* <DEDUP_REMOVED lines=9> */
.L_x_477:
[----:B------:R-:W-:Y:S05]  /*1abe0*/  BSYNC B1 ;  /* 0x0000000000017941 */ /* 0x000fea0003800000 */
.L_x_476:
        /* <DEDUP_REMOVED lines=9> */
.L_x_479:
[----:B------:R-:W-:Y:S05]  /*1ac80*/  BSYNC B1 ;  /* 0x0000000000017941 */ /* 0x000fea0003800000 */
.L_x_478:
        /* <DEDUP_REMOVED lines=9> */
.L_x_481:
[----:B------:R-:W-:Y:S05]  /*1ad20*/  BSYNC B1 ;  /* 0x0000000000017941 */ /* 0x000fea0003800000 */
.L_x_480:
        /* <DEDUP_REMOVED lines=9> */
.L_x_483:
[----:B------:R-:W-:Y:S05]  /*1adc0*/  BSYNC B1 ;  /* 0x0000000000017941 */ /* 0x000fea0003800000 */
.L_x_482:
        /* <DEDUP_REMOVED lines=9> */
.L_x_485:
[----:B------:R-:W-:Y:S05]  /*1ae60*/  BSYNC B1 ;  /* 0x0000000000017941 */ /* 0x000fea0003800000 */
.L_x_484:
        /* <DEDUP_REMOVED lines=9> */
.L_x_487:
[----:B------:R-:W-:Y:S05]  /*1af00*/  BSYNC B1 ;  /* 0x0000000000017941 */ /* 0x000fea0003800000 */
.L_x_486:
        /* <DEDUP_REMOVED lines=9> */
.L_x_489:
[----:B------:R-:W-:Y:S05]  /*1afa0*/  BSYNC B1 ;  /* 0x0000000000017941 */ /* 0x000fea0003800000 */
.L_x_488:
        /* <DEDUP_REMOVED lines=9> */
.L_x_491:
[----:B------:R-:W-:Y:S05]  /*1b040*/  BSYNC B1 ;  /* 0x0000000000017941 */ /* 0x000fea0003800000 */
.L_x_490:
        /* <DEDUP_REMOVED lines=9> */
.L_x_493:
[----:B------:R-:W-:Y:S05]  /*1b0e0*/  BSYNC B1 ;  /* 0x0000000000017941 */ /* 0x000fea0003800000 */
.L_x_492:
        /* <DEDUP_REMOVED lines=9> */
.L_x_495:
[----:B------:R-:W-:Y:S05]  /*1b180*/  BSYNC B1 ;  /* 0x0000000000017941 */ /* 0x000fea0003800000 */
.L_x_494:
        /* <DEDUP_REMOVED lines=9> */
.L_x_497:
[----:B------:R-:W-:Y:S05]  /*1b220*/  BSYNC B1 ;  /* 0x0000000000017941 */ /* 0x000fea0003800000 */
.L_x_496:
        /* <DEDUP_REMOVED lines=9> */
.L_x_499:
[----:B------:R-:W-:Y:S05]  /*1b2c0*/  BSYNC B1 ;  /* 0x0000000000017941 */ /* 0x000fea0003800000 */
.L_x_498:
        /* <DEDUP_REMOVED lines=9> */
.L_x_501:
[----:B------:R-:W-:Y:S05]  /*1b360*/  BSYNC B1 ;  /* 0x0000000000017941 */ /* 0x000fea0003800000 */
.L_x_500:
        /* <DEDUP_REMOVED lines=9> */
.L_x_503:
[----:B------:R-:W-:Y:S05]  /*1b400*/  BSYNC B1 ;  /* 0x0000000000017941 */ /* 0x000fea0003800000 */
.L_x_502:
        /* <DEDUP_REMOVED lines=9> */
.L_x_505:
[----:B------:R-:W-:Y:S05]  /*1b4a0*/  BSYNC B1 ;  /* 0x0000000000017941 */ /* 0x000fea0003800000 */
.L_x_504:
        /* <DEDUP_REMOVED lines=9> */
.L_x_507:
[----:B------:R-:W-:Y:S05]  /*1b540*/  BSYNC B1 ;  /* 0x0000000000017941 */ /* 0x000fea0003800000 */
.L_x_506:
        /* <DEDUP_REMOVED lines=9> */
.L_x_509:
[----:B------:R-:W-:Y:S05]  /*1b5e0*/  BSYNC B1 ;  /* 0x0000000000017941 */ /* 0x000fea0003800000 */
.L_x_508:
        /* <DEDUP_REMOVED lines=9> */
.L_x_511:
[----:B------:R-:W-:Y:S05]  /*1b680*/  BSYNC B1 ;  /* 0x0000000000017941 */ /* 0x000fea0003800000 */
.L_x_510:
        /* <DEDUP_REMOVED lines=9> */
.L_x_513:
[----:B------:R-:W-:Y:S05]  /*1b720*/  BSYNC B1 ;  /* 0x0000000000017941 */ /* 0x000fea0003800000 */
.L_x_512:
        /* <DEDUP_REMOVED lines=9> */
.L_x_515:
[----:B------:R-:W-:Y:S05]  /*1b7c0*/  BSYNC B1 ;  /* 0x0000000000017941 */ /* 0x000fea0003800000 */
.L_x_514:
        /* <DEDUP_REMOVED lines=9> */
.L_x_517:
[----:B------:R-:W-:Y:S05]  /*1b860*/  BSYNC B1 ;  /* 0x0000000000017941 */ /* 0x000fea0003800000 */
.L_x_516:
        /* <DEDUP_REMOVED lines=9> */
.L_x_519:
[----:B------:R-:W-:Y:S05]  /*1b900*/  BSYNC B1 ;  /* 0x0000000000017941 */ /* 0x000fea0003800000 */
.L_x_518:
        /* <DEDUP_REMOVED lines=9> */
.L_x_521:
[----:B------:R-:W-:Y:S05]  /*1b9a0*/  BSYNC B1 ;  /* 0x0000000000017941 */ /* 0x000fea0003800000 */
.L_x_520:
        /* <DEDUP_REMOVED lines=9> */
.L_x_523:
[----:B------:R-:W-:Y:S05]  /*1ba40*/  BSYNC B1 ;  /* 0x0000000000017941 */ /* 0x000fea0003800000 */
.L_x_522:
        /* <DEDUP_REMOVED lines=9> */
.L_x_525:
[----:B------:R-:W-:Y:S05]  /*1bae0*/  BSYNC B1 ;  /* 0x0000000000017941 */ /* 0x000fea0003800000 */
.L_x_524:
        /* <DEDUP_REMOVED lines=9> */
.L_x_527:
[----:B------:R-:W-:Y:S05]  /*1bb80*/  BSYNC B1 ;  /* 0x0000000000017941 */ /* 0x000fea0003800000 */
.L_x_526:
        /* <DEDUP_REMOVED lines=9> */
.L_x_529:
[----:B------:R-:W-:Y:S05]  /*1bc20*/  BSYNC B1 ;  /* 0x0000000000017941 */ /* 0x000fea0003800000 */
.L_x_528:
        /* <DEDUP_REMOVED lines=9> */
.L_x_531:
[----:B------:R-:W-:Y:S05]  /*1bcc0*/  BSYNC B1 ;  /* 0x0000000000017941 */ /* 0x000fea0003800000 */
.L_x_530:
[----:B01--45:R-:W-:Y:S01]  /*1bcd0*/  LOP3.LUT R7, R3, 0xffffe000, RZ, 0xc0, !PT ;  /* 0xffffe00003077812 */ /* 0x033fe200078ec0ff */
        /* <DEDUP_REMOVED lines=8> */
.L_x_533:
[----:B------:R-:W-:Y:S05]  /*1bd60*/  BSYNC B1 ;  /* 0x0000000000017941 */ /* 0x000fea0003800000 */
.L_x_532:
        /* <DEDUP_REMOVED lines=9> */
.L_x_535:
[----:B------:R-:W-:Y:S05]  /*1be00*/  BSYNC B1 ;  /* 0x0000000000017941 */ /* 0x000fea0003800000 */
.L_x_534:
[----:B------:R-:W-:Y:S05]  /*1be10*/  @!P1 BRA `(.L_x_536) ;  /* 0x00000050004c9947 */ /* 0x000fea0003800000 */
[----:B-----5:R-:W-:-:S05]  /*1be20*/  LOP3.LUT R3, R3, 0xffffe000, RZ, 0xc0, !PT ;  /* 0xffffe00003037812 */ /* 0x020fca00078ec0ff */
[----:B------:R-:W-:-:S04]  /*1be30*/  FMUL R0, R3, R16 ;  /* 0x0000001003007220 */ /* 0x000fc80000400000 */
[----:B------:R-:W-:-:S05]  /*1be40*/  FFMA R151, R151, R2, R0 ;  /* 0x0000000297977223 */ /* 0x000fca0000000000 */
[----:B------:R-:W-:-:S05]  /*1be50*/  F2FP.TF32.F32.PACK_B R151, R151 ;  /* 0x00000097ff97723e */ /* 0x000fca00024050ff */
[----:B------:R0:W-:Y:S01]  /*1be60*/  STG.E desc[UR44][R4.64+0x3e4], R151 ;  /* 0x0003e49704007986 */ /* 0x0001e2000c10192c */
[----:B------:R-:W-:Y:S05]  /*1be70*/  BRA `(.L_x_536) ;  /* 0x0000005000347947 */ /* 0x000fea0003800000 */
.L_x_29:
[----:B------:R-:W2:Y:S01]  /*1be80*/  LDL.LU R3, [R1] ;  /* 0x0000000001037983 */ /* 0x000ea20000300800 */
[----:B------:R-:W-:-:S03]  /*1be90*/  ULDC.64 UR4, c[0x0][0x5c0] ;  /* 0x0001700000047ab9 */ /* 0x000fc60000000a00 */
[----:B------:R-:W3:Y:S04]  /*1bea0*/  LDL.LU R9, [R1+0x8] ;  /* 0x0000080001097983 */ /* 0x000ee80000300800 */
[----:B------:R-:W4:Y:S04]  /*1beb0*/  LDL.LU R8, [R1+0x54] ;  /* 0x0000540001087983 */ /* 0x000f280000300800 */
[----:B------:R-:W5:Y:S04]  /*1bec0*/  LDL.LU R235, [R1+0x8c] ;  /* 0x00008c0001eb7983 */ /* 0x000f680000300800 */
        /* <DEDUP_REMOVED lines=91> */
[----:B------:R-:W5:Y:S01]  /*1c480*/  LDL.LU R12, [R1+0x1fc] ;  /* 0x0001fc00010c7983 */ /* 0x000f620000300800 */
[----:B--2---:R-:W-:Y:S01]  /*1c490*/  FMUL R3, R3, R2 ;  /* 0x0000000203037220 */ /* 0x004fe20000400000 */
[----:B------:R-:W-:-:S02]  /*1c4a0*/  LEA R4, P0, R6, UR4, 0x2 ;  /* 0x0000000406047c11 */ /* 0x000fc4000f8010ff */
[----:B------:R-:W2:Y:S02]  /*1c4b0*/  LDL.LU R7, [R1+0x4] ;  /* 0x0000040001077983 */ /* 0x000ea40000300800 */
[----:B------:R-:W-:Y:S02]  /*1c4c0*/  LEA.HI.X R5, R6, UR5, R10, 0x2, P0 ;  /* 0x0000000506057c11 */ /* 0x000fe400080f140a */
[----:B------:R-:W-:Y:S01]  /*1c4d0*/  F2FP.TF32.F32.PACK_B R3, R3 ;  /* 0x00000003ff03723e */ /* 0x000fe200024050ff */
[----:B------:R-:W5:Y:S01]  /*1c4e0*/  LDL.LU R10, [R1+0x5c] ;  /* 0x00005c00010a7983 */ /* 0x000f620000300800 */
[----:B------:R-:W-:-:S03]  /*1c4f0*/  ISETP.GT.AND P0, PT, R0, 0x1, P3 ;  /* 0x000000010000780c */ /* 0x000fc60001f04270 */
[----:B------:R2:W-:Y:S01]  /*1c500*/  @P1 STG.E desc[UR44][R4.64], R3 ;  /* 0x0000000304001986 */ /* 0x0005e2000c10192c */
[----:B------:R-:W-:Y:S01]  /*1c510*/  ISETP.GT.AND P2, PT, R158, 0x8, PT ;  /* 0x000000089e00780c */ /* 0x000fe20003f44270 */
[----:B--2---:R-:W-:-:S05]  /*1c520*/  FMUL R3, R7, R2 ;  /* 0x0000000207037220 */ /* 0x004fca0000400000 */
[----:B------:R-:W-:-:S05]  /*1c530*/  F2FP.TF32.F32.PACK_B R3, R3 ;  /* 0x00000003ff03723e */ /* 0x000fca00024050ff */
[----:B------:R0:W-:Y:S04]  /*1c540*/  @P0 STG.E desc[UR44][R4.64+0x4], R3 ;  /* 0x0000040304000986 */ /* 0x0001e8000c10192c */
[----:B0-----:R-:W2:Y:S01]  /*1c550*/  LDL.LU R3, [R1+0xc] ;  /* 0x00000c0001037983 */ /* 0x001ea20000300800 */
[----:B------:R-:W-:Y:S01]  /*1c560*/  USHF.L.U32 UR5, UR8, 0x5, URZ ;  /* 0x0000000508057899 */ /* 0x000fe2000800063f */
[----:B------:R-:W-:Y:S01]  /*1c570*/  ISETP.GT.AND P0, PT, R0, RZ, P2 ;  /* 0x000000ff0000720c */ /* 0x000fe20001704270 */
[----:B------:R-:W-:Y:S01]  /*1c580*/  USHF.L.U64.HI UR4, UR8, 0x5, UR9 ;  /* 0x0000000508047899 */ /* 0x000fe20008010209 */
[----:B---3--:R-:W-:-:S03]  /*1c590*/  FMUL R9, R9, R2 ;  /* 0x0000000209097220 */ /* 0x008fc60000400000 */
[----:B------:R-:W-:Y:S02]  /*1c5a0*/  IADD3 R6, P1, R4, UR5, RZ ;  /* 0x0000000504067c10 */ /* 0x000fe4000ff3e0ff */
[----:B------:R-:W-:Y:S02]  /*1c5b0*/  F2FP.TF32.F32.PACK_B R9, R9 ;  /* 0x00000009ff09723e */ /* 0x000fe400024050ff */
[----:B------:R-:W-:-:S05]  /*1c5c0*/  IADD3.X R7, R5, UR4, RZ, P1, !PT ;  /* 0x0000000405077c10 */ /* 0x000fca0008ffe4ff */
[----:B------:R0:W-:Y:S01]  /*1c5d0*/  @P0 STG.E desc[UR44][R6.64], R9 ;  /* 0x0000000906000986 */ /* 0x0001e2000c10192c */
[----:B------:R-:W-:-:S03]  /*1c5e0*/  ISETP.GT.AND P0, PT, R0, 0x1, P2 ;  /* 0x000000010000780c */ /* 0x000fc60001704270 */
[----:B0-----:R-:W3:Y:S01]  /*1c5f0*/  LDL.LU R9, [R1+0x60] ;  /* 0x0000600001097983 */ /* 0x001ee20000300800 */
[----:B--2---:R-:W-:-:S05]  /*1c600*/  FMUL R3, R3, R2 ;  /* 0x0000000203037220 */ /* 0x004fca0000400000 */
[----:B------:R-:W-:-:S05]  /*1c610*/  F2FP.TF32.F32.PACK_B R3, R3 ;  /* 0x00000003ff03723e */ /* 0x000fca00024050ff */
[----:B------:R0:W-:Y:S04]  /*1c620*/  @P0 STG.E desc[UR44][R6.64+0x4], R3 ;  /* 0x0000040306000986 */ /* 0x0001e8000c10192c */
[----:B0-----:R-:W2:Y:S01]  /*1c630*/  LDL.LU R3, [R1+0x10] ;  /* 0x0000100001037983 */ /* 0x001ea20000300800 */
[----:B------:R-:W-:Y:S01]  /*1c640*/  ISETP.GT.AND P0, PT, R0, 0x8, P3 ;  /* 0x000000080000780c */ /* 0x000fe20001f04270 */
[----:B--2---:R-:W-:-:S05]  /*1c650*/  FMUL R3, R3, R2 ;  /* 0x0000000203037220 */ /* 0x004fca0000400000 */
[----:B------:R-:W-:-:S07]  /*1c660*/  F2FP.TF32.F32.PACK_B R3, R3 ;  /* 0x00000003ff03723e */ /* 0x000fce00024050ff */
        /* <DEDUP_REMOVED lines=82> */
[C---:B------:R-:W-:Y:S02]  /*1cb90*/  ISETP.GT.AND P1, PT, R0.reuse, 0x29, P3 ;  /* 0x000000290000780c */ /* 0x040fe40001f24270 */
[----:B------:R-:W-:Y:S01]  /*1cba0*/  ISETP.GT.AND P0, PT, R0, 0x28, P2 ;  /* 0x000000280000780c */ /* 0x000fe20001704270 */
[----:B----4-:R-:W-:-:S05]  /*1cbb0*/  FMUL R8, R8, R2 ;  /* 0x0000000208087220 */ /* 0x010fca0000400000 */
[----:B------:R-:W-:-:S05]  /*1cbc0*/  F2FP.TF32.F32.PACK_B R8, R8 ;  /* 0x00000008ff08723e */ /* 0x000fca00024050ff */
[----:B------:R0:W-:Y:S04]  /*1cbd0*/  @P1 STG.E desc[UR44][R4.64+0xa4], R8 ;  /* 0x0000a40804001986 */ /* 0x0001e8000c10192c */
[----:B0-----:R-:W4:Y:S01]  /*1cbe0*/  LDL.LU R8, [R1+0x68] ;  /* 0x0000680001087983 */ /* 0x001f220000300800 */
[----:B--2---:R-:W-:-:S05]  /*1cbf0*/  FMUL R3, R3, R2 ;  /* 0x0000000203037220 */ /* 0x004fca0000400000 */
[----:B------:R-:W-:-:S05]  /*1cc00*/  F2FP.TF32.F32.PACK_B R3, R3 ;  /* 0x00000003ff03723e */ /* 0x000fca00024050ff */
[----:B------:R0:W-:Y:S04]  /*1cc10*/  @P0 STG.E desc[UR44][R6.64+0xa0], R3 ;  /* 0x0000a00306000986 */ /* 0x0001e8000c10192c */
[----:B0-----:R-:W2:Y:S01]  /*1cc20*/  LDL.LU R3, [R1+0x64] ;  /* 0x0000640001037983 */ /* 0x001ea20000300800 */
[C---:B------:R-:W-:Y:S02]  /*1cc30*/  ISETP.GT.AND P1, PT, R0.reuse, 0x29, P2 ;  /* 0x000000290000780c */ /* 0x040fe40001724270 */
[----:B------:R-:W-:Y:S01]  /*1cc40*/  ISETP.GT.AND P4, PT, R0, 0x30, P3 ;  /* 0x000000300000780c */ /* 0x000fe20001f84270 */
[-C--:B-----5:R-:W-:Y:S01]  /*1cc50*/  FMUL R10, R10, R2.reuse ;  /* 0x000000020a0a7220 */ /* 0x0a0fe20000400000 */
[C---:B------:R-:W-:Y:S01]  /*1cc60*/  ISETP.GT.AND P5, PT, R0.reuse, 0x31, P3 ;  /* 0x000000310000780c */ /* 0x040fe20001fa4270 */
[-C--:B---3--:R-:W-:Y:S01]  /*1cc70*/  FMUL R9, R9, R2.reuse ;  /* 0x0000000209097220 */ /* 0x088fe20000400000 */
[----:B------:R-:W-:Y:S01]  /*1cc80*/  ISETP.GT.AND P0, PT, R0, 0x30, P2 ;  /* 0x000000300000780c */ /* 0x000fe20001704270 */
[----:B----4-:R-:W-:Y:S01]  /*1cc90*/  FMUL R8, R8, R2 ;  /* 0x0000000208087220 */ /* 0x010fe20000400000 */
[----:B------:R-:W-:-:S02]  /*1cca0*/  F2FP.TF32.F32.PACK_B R10, R10 ;  /* 0x0000000aff0a723e */ /* 0x000fc400024050ff */
[----:B------:R-:W-:Y:S02]  /*1ccb0*/  F2FP.TF32.F32.PACK_B R9, R9 ;  /* 0x00000009ff09723e */ /* 0x000fe400024050ff */
[----:B------:R-:W-:Y:S01]  /*1ccc0*/  F2FP.TF32.F32.PACK_B R8, R8 ;  /* 0x00000008ff08723e */ /* 0x000fe200024050ff */
[----:B------:R0:W-:Y:S04]  /*1ccd0*/  @P1 STG.E desc[UR44][R6.64+0xa4], R10 ;  /* 0x0000a40a06001986 */ /* 0x0001e8000c10192c */
[----:B------:R1:W-:Y:S04]  /*1cce0*/  @P4 STG.E desc[UR44][R4.64+0xc0], R9 ;  /* 0x0000c00904004986 */ /* 0x0003e8000c10192c */
[----:B0-----:R-:W3:Y:S04]  /*1ccf0*/  LDL.LU R10, [R1+0x78] ;  /* 0x00007800010a7983 */ /* 0x001ee80000300800 */
[----:B-1----:R-:W4:Y:S01]  /*1cd00*/  LDL.LU R9, [R1+0x74] ;  /* 0x0000740001097983 */ /* 0x002f220000300800 */
[----:B--2---:R-:W-:-:S05]  /*1cd10*/  FMUL R3, R3, R2 ;  /* 0x0000000203037220 */ /* 0x004fca0000400000 */
[----:B------:R-:W-:-:S05]  /*1cd20*/  F2FP.TF32.F32.PACK_B R3, R3 ;  /* 0x00000003ff03723e */ /* 0x000fca00024050ff */
[----:B------:R0:W-:Y:S04]  /*1cd30*/  @P5 STG.E desc[UR44][R4.64+0xc4], R3 ;  /* 0x0000c40304005986 */ /* 0x0001e8000c10192c */
[----:B------:R1:W-:Y:S04]  /*1cd40*/  @P0 STG.E desc[UR44][R6.64+0xc0], R8 ;  /* 0x0000c00806000986 */ /* 0x0003e8000c10192c */
[----:B0-----:R-:W2:Y:S04]  /*1cd50*/  LDL.LU R3, [R1+0x6c] ;  /* 0x00006c0001037983 */ /* 0x001ea80000300800 */
[----:B-1----:R-:W5:Y:S01]  /*1cd60*/  LDL.LU R8, [R1+0x70] ;  /* 0x0000700001087983 */ /* 0x002f620000300800 */
[----:B------:R-:W-:-:S02]  /*1cd70*/  ISETP.GT.AND P1, PT, R0, 0x31, P2 ;  /* 0x000000310000780c */ /* 0x000fc40001724270 */
[C---:B------:R-:W-:Y:S02]  /*1cd80*/  ISETP.GT.AND P4, PT, R0.reuse, 0x38, P3 ;  /* 0x000000380000780c */ /* 0x040fe40001f84270 */
[C---:B------:R-:W-:Y:S02]  /*1cd90*/  ISETP.GT.AND P5, PT, R0.reuse, 0x39, P3 ;  /* 0x000000390000780c */ /* 0x040fe40001fa4270 */
[----:B------:R-:W-:Y:S01]  /*1cda0*/  ISETP.GT.AND P0, PT, R0, 0x38, P2 ;  /* 0x000000380000780c */ /* 0x000fe20001704270 */
[-C--:B----4-:R-:W-:Y:S01]  /*1cdb0*/  FMUL R9, R9, R2.reuse ;  /* 0x0000000209097220 */ /* 0x090fe20000400000 */
[----:B---3--:R-:W-:-:S04]  /*1cdc0*/  FMUL R10, R10, R2 ;  /* 0x000000020a0a7220 */ /* 0x008fc80000400000 */
[----:B------:R-:W-:Y:S02]  /*1cdd0*/  F2FP.TF32.F32.PACK_B R9, R9 ;  /* 0x00000009ff09723e */ /* 0x000fe400024050ff */
[----:B------:R-:W-:Y:S01]  /*1cde0*/  F2FP.TF32.F32.PACK_B R10, R10 ;  /* 0x0000000aff0a723e */ /* 0x000fe200024050ff */
[-C--:B--2---:R-:W-:Y:S01]  /*1cdf0*/  FMUL R3, R3, R2.reuse ;  /* 0x0000000203037220 */ /* 0x084fe20000400000 */
[----:B-----5:R-:W-:-:S04]  /*1ce00*/  FMUL R8, R8, R2 ;  /* 0x0000000208087220 */ /* 0x020fc80000400000 */
[----:B------:R-:W-:Y:S02]  /*1ce10*/  F2FP.TF32.F32.PACK_B R3, R3 ;  /* 0x00000003ff03723e */ /* 0x000fe400024050ff */
[----:B------:R-:W-:-:S03]  /*1ce20*/  F2FP.TF32.F32.PACK_B R8, R8 ;  /* 0x00000008ff08723e */ /* 0x000fc600024050ff */
[----:B------:R0:W-:Y:S04]  /*1ce30*/  @P1 STG.E desc[UR44][R6.64+0xc4], R3 ;  /* 0x0000c40306001986 */ /* 0x0001e8000c10192c */
[----:B------:R1:W-:Y:S04]  /*1ce40*/  @P4 STG.E desc[UR44][R4.64+0xe0], R8 ;  /* 0x0000e00804004986 */ /* 0x0003e8000c10192c */
[----:B0-----:R-:W2:Y:S04]  /*1ce50*/  LDL.LU R3, [R1+0x7c] ;  /* 0x00007c0001037983 */ /* 0x001ea80000300800 */
[----:B-1----:R-:W3:Y:S04]  /*1ce60*/  LDL.LU R8, [R1+0x80] ;  /* 0x0000800001087983 */ /* 0x002ee80000300800 */
[----:B------:R0:W-:Y:S04]  /*1ce70*/  @P5 STG.E desc[UR44][R4.64+0xe4], R9 ;  /* 0x0000e40904005986 */ /* 0x0001e8000c10192c */
[----:B------:R1:W-:Y:S04]  /*1ce80*/  @P0 STG.E desc[UR44][R6.64+0xe0], R10 ;  /* 0x0000e00a06000986 */ /* 0x0003e8000c10192c */
[----:B0-----:R-:W4:Y:S04]  /*1ce90*/  LDL.LU R9, [R1+0x84] ;  /* 0x0000840001097983 */ /* 0x001f280000300800 */
[----:B-1----:R-:W5:Y:S01]  /*1cea0*/  LDL.LU R10, [R1+0x88] ;  /* 0x00008800010a7983 */ /* 0x002f620000300800 */
[----:B------:R-:W-:-:S02]  /*1ceb0*/  ISETP.GT.AND P1, PT, R0, 0x39, P2 ;  /* 0x000000390000780c */ /* 0x000fc40001724270 */
[C---:B------:R-:W-:Y:S02]  /*1cec0*/  ISETP.GT.AND P4, PT, R0.reuse, 0x40, P3 ;  /* 0x000000400000780c */ /* 0x040fe40001f84270 */
[C---:B------:R-:W-:Y:S02]  /*1ced0*/  ISETP.GT.AND P5, PT, R0.reuse, 0x41, P3 ;  /* 0x000000410000780c */ /* 0x040fe40001fa4270 */
[----:B------:R-:W-:Y:S01]  /*1cee0*/  ISETP.GT.AND P0, PT, R0, 0x40, P2 ;  /* 0x000000400000780c */ /* 0x000fe20001704270 */
[-C--:B------:R-:W-:Y:S01]  /*1cef0*/  FMUL R11, R11, R2.reuse ;  /* 0x000000020b0b7220 */ /* 0x080fe20000400000 */
[----:B------:R-:W-:-:S04]  /*1cf00*/  FMUL R13, R13, R2 ;  /* 0x000000020d0d7220 */ /* 0x000fc80000400000 */
[----:B------:R-:W-:Y:S02]  /*1cf10*/  F2FP.TF32.F32.PACK_B R11, R11 ;  /* 0x0000000bff0b723e */ /* 0x000fe400024050ff */
[----:B------:R-:W-:Y:S01]  /*1cf20*/  F2FP.TF32.F32.PACK_B R13, R13 ;  /* 0x0000000dff0d723e */ /* 0x000fe200024050ff */
[----:B------:R-:W-:-:S05]  /*1cf30*/  FMUL R15, R15, R2 ;  /* 0x000000020f0f7220 */ /* 0x000fca0000400000 */
[----:B------:R-:W-:Y:S01]  /*1cf40*/  F2FP.TF32.F32.PACK_B R15, R15 ;  /* 0x0000000fff0f723e */ /* 0x000fe200024050ff */
[----:B------:R-:W-:-:S05]  /*1cf50*/  FMUL R19, R19, R2 ;  /* 0x0000000213137220 */ /* 0x000fca0000400000 */
[----:B------:R-:W-:Y:S01]  /*1cf60*/  F2FP.TF32.F32.PACK_B R19, R19 ;  /* 0x00000013ff13723e */ /* 0x000fe200024050ff */
[-C--:B--2---:R-:W-:Y:S01]  /*1cf70*/  FMUL R3, R3, R2.reuse ;  /* 0x0000000203037220 */ /* 0x084fe20000400000 */
[----:B---3--:R-:W-:-:S04]  /*1cf80*/  FMUL R8, R8, R2 ;  /* 0x0000000208087220 */ /* 0x008fc80000400000 */
[----:B------:R-:W-:Y:S02]  /*1cf90*/  F2FP.TF32.F32.PACK_B R3, R3 ;  /* 0x00000003ff03723e */ /* 0x000fe400024050ff */
[----:B------:R-:W-:-:S03]  /*1cfa0*/  F2FP.TF32.F32.PACK_B R8, R8 ;  /* 0x00000008ff08723e */ /* 0x000fc600024050ff */
[----:B------:R0:W-:Y:S01]  /*1cfb0*/  @P1 STG.E desc[UR44][R6.64+0xe4], R3 ;  /* 0x0000e40306001986 */ /* 0x0001e2000c10192c */
[----:B------:R-:W-:-:S03]  /*1cfc0*/  ISETP.GT.AND P1, PT, R0, 0x41, P2 ;  /* 0x000000410000780c */ /* 0x000fc60001724270 */
[----:B------:R1:W-:Y:S01]  /*1cfd0*/  @P4 STG.E desc[UR44][R4.64+0x100], R8 ;  /* 0x0001000804004986 */ /* 0x0003e2000c10192c */
[----:B------:R-:W-:Y:S01]  /*1cfe0*/  ISETP.GT.AND P4, PT, R0, 0x48, P3 ;  /* 0x000000480000780c */ /* 0x000fe20001f84270 */
[-C--:B----4-:R-:W-:Y:S01]  /*1cff0*/  FMUL R9, R9, R2.reuse ;  /* 0x0000000209097220 */ /* 0x090fe20000400000 */
[-C--:B0-----:R-:W-:Y:S01]  /*1d000*/  FMUL R3, R235, R2.reuse ;  /* 0x00000002eb037220 */ /* 0x081fe20000400000 */
[-C--:B-----5:R-:W-:Y:S01]  /*1d010*/  FMUL R10, R10, R2.reuse ;  /* 0x000000020a0a7220 */ /* 0x0a0fe20000400000 */
[----:B-1----:R-:W-:Y:S02]  /*1d020*/  FMUL R8, R234, R2 ;  /* 0x00000002ea087220 */ /* 0x002fe40000400000 */
[----:B------:R-:W-:Y:S02]  /*1d030*/  F2FP.TF32.F32.PACK_B R9, R9 ;  /* 0x00000009ff09723e */ /* 0x000fe400024050ff */
[----:B------:R-:W-:Y:S02]  /*1d040*/  F2FP.TF32.F32.PACK_B R10, R10 ;  /* 0x0000000aff0a723e */ /* 0x000fe400024050ff */
[----:B------:R-:W-:-:S02]  /*1d050*/  F2FP.TF32.F32.PACK_B R3, R3 ;  /* 0x00000003ff03723e */ /* 0x000fc400024050ff */
[----:B------:R-:W-:Y:S01]  /*1d060*/  F2FP.TF32.F32.PACK_B R8, R8 ;  /* 0x00000008ff08723e */ /* 0x000fe200024050ff */
[----:B------:R0:W-:Y:S01]  /*1d070*/  @P5 STG.E desc[UR44][R4.64+0x104], R9 ;  /* 0x0001040904005986 */ /* 0x0001e2000c10192c */
[----:B------:R-:W-:-:S03]  /*1d080*/  ISETP.GT.AND P5, PT, R0, 0x49, P3 ;  /* 0x000000490000780c */ /* 0x000fc60001fa4270 */
[----:B------:R1:W-:Y:S01]  /*1d090*/  @P0 STG.E desc[UR44][R6.64+0x100], R10 ;  /* 0x0001000a06000986 */ /* 0x0003e2000c10192c */
[----:B------:R-:W-:-:S03]  /*1d0a0*/  ISETP.GT.AND P0, PT, R0, 0x48, P2 ;  /* 0x000000480000780c */ /* 0x000fc60001704270 */
[----:B------:R2:W-:Y:S01]  /*1d0b0*/  @P1 STG.E desc[UR44][R6.64+0x104], R3 ;  /* 0x0001040306001986 */ /* 0x0005e2000c10192c */
[----:B------:R-:W-:-:S03]  /*1d0c0*/  ISETP.GT.AND P1, PT, R0, 0x49, P2 ;  /* 0x000000490000780c */ /* 0x000fc60001724270 */
[----:B------:R-:W-:Y:S01]  /*1d0d0*/  @P4 STG.E desc[UR44][R4.64+0x120], R8 ;  /* 0x0001200804004986 */ /* 0x000fe2000c10192c */
[-C--:B0-----:R-:W-:Y:S01]  /*1d0e0*/  FMUL R9, R233, R2.reuse ;  /* 0x00000002e9097220 */ /* 0x081fe20000400000 */
[----:B------:R-:W-:Y:S01]  /*1d0f0*/  ISETP.GT.AND P4, PT, R0, 0x50, P3 ;  /* 0x000000500000780c */ /* 0x000fe20001f84270 */
[----:B-1----:R-:W-:-:S03]  /*1d100*/  FMUL R10, R232, R2 ;  /* 0x00000002e80a7220 */ /* 0x002fc60000400000 */
[----:B------:R-:W-:Y:S02]  /*1d110*/  F2FP.TF32.F32.PACK_B R9, R9 ;  /* 0x00000009ff09723e */ /* 0x000fe400024050ff */
[----:B------:R-:W-:-:S03]  /*1d120*/  F2FP.TF32.F32.PACK_B R10, R10 ;  /* 0x0000000aff0a723e */ /* 0x000fc600024050ff */
[----:B------:R0:W-:Y:S01]  /*1d130*/  @P5 STG.E desc[UR44][R4.64+0x124], R9 ;  /* 0x0001240904005986 */ /* 0x0001e2000c10192c */
[----:B------:R-:W-:-:S03]  /*1d140*/  ISETP.GT.AND P5, PT, R0, 0x51, P3 ;  /* 0x000000510000780c */ /* 0x000fc60001fa4270 */
[----:B------:R-:W-:Y:S01]  /*1d150*/  @P0 STG.E desc[UR44][R6.64+0x120], R10 ;  /* 0x0001200a06000986 */ /* 0x000fe2000c10192c */
[----:B------:R-:W-:-:S03]  /*1d160*/  ISETP.GT.AND P0, PT, R0, 0x50, P2 ;  /* 0x000000500000780c */ /* 0x000fc60001704270 */
[----:B------:R1:W-:Y:S01]  /*1d170*/  @P1 STG.E desc[UR44][R6.64+0x124], R11 ;  /* 0x0001240b06001986 */ /* 0x0003e2000c10192c */
[C---:B------:R-:W-:Y:S01]  /*1d180*/  ISETP.GT.AND P1, PT, R0.reuse, 0x51, P2 ;  /* 0x000000510000780c */ /* 0x040fe20001724270 */
[-C--:B--2---:R-:W-:Y:S02]  /*1d190*/  FMUL R3, R231, R2.reuse ;  /* 0x00000002e7037220 */ /* 0x084fe40000400000 */
[----:B------:R2:W-:Y:S01]  /*1d1a0*/  @P4 STG.E desc[UR44][R4.64+0x140], R13 ;  /* 0x0001400d04004986 */ /* 0x0005e2000c10192c */
[----:B------:R-:W-:Y:S01]  /*1d1b0*/  ISETP.GT.AND P4, PT, R0, 0x58, P3 ;  /* 0x000000580000780c */ /* 0x000fe20001f84270 */
[-C--:B0-----:R-:W-:Y:S01]  /*1d1c0*/  FMUL R9, R230, R2.reuse ;  /* 0x00000002e6097220 */ /* 0x081fe20000400000 */
[----:B------:R-:W-:Y:S01]  /*1d1d0*/  F2FP.TF32.F32.PACK_B R3, R3 ;  /* 0x00000003ff03723e */ /* 0x000fe200024050ff */
[----:B-1----:R-:W-:-:S03]  /*1d1e0*/  FMUL R11, R229, R2 ;  /* 0x00000002e50b7220 */ /* 0x002fc60000400000 */
[----:B------:R-:W-:Y:S01]  /*1d1f0*/  F2FP.TF32.F32.PACK_B R9, R9 ;  /* 0x00000009ff09723e */ /* 0x000fe200024050ff */
[----:B------:R-:W-:Y:S01]  /*1d200*/  @P5 STG.E desc[UR44][R4.64+0x144], R15 ;  /* 0x0001440f04005986 */ /* 0x000fe2000c10192c */
[----:B------:R-:W-:-:S03]  /*1d210*/  F2FP.TF32.F32.PACK_B R11, R11 ;  /* 0x0000000bff0b723e */ /* 0x000fc600024050ff */
[----:B------:R0:W-:Y:S01]  /*1d220*/  @P0 STG.E desc[UR44][R6.64+0x140], R3 ;  /* 0x0001400306000986 */ /* 0x0001e2000c10192c */
[C---:B------:R-:W-:Y:S02]  /*1d230*/  ISETP.GT.AND P5, PT, R0.reuse, 0x59, P3 ;  /* 0x000000590000780c */ /* 0x040fe40001fa4270 */
[C---:B------:R-:W-:Y:S01]  /*1d240*/  ISETP.GT.AND P0, PT, R0.reuse, 0x58, P2 ;  /* 0x000000580000780c */ /* 0x040fe20001704270 */
[----:B------:R1:W-:Y:S01]  /*1d250*/  @P1 STG.E desc[UR44][R6.64+0x144], R9 ;  /* 0x0001440906001986 */ /* 0x0003e2000c10192c */
[----:B------:R-:W-:Y:S01]  /*1d260*/  ISETP.GT.AND P1, PT, R0, 0x59, P2 ;  /* 0x000000590000780c */ /* 0x000fe20001724270 */
[-C--:B--2---:R-:W-:Y:S02]  /*1d270*/  FMUL R13, R228, R2.reuse ;  /* 0x00000002e40d7220 */ /* 0x084fe40000400000 */
[----:B------:R2:W-:Y:S01]  /*1d280*/  @P4 STG.E desc[UR44][R4.64+0x160], R11 ;  /* 0x0001600b04004986 */ /* 0x0005e2000c10192c */
[----:B------:R-:W-:Y:S01]  /*1d290*/  ISETP.GT.AND P4, PT, R0, 0x60, P3 ;  /* 0x000000600000780c */ /* 0x000fe20001f84270 */
[-C--:B0-----:R-:W-:Y:S01]  /*1d2a0*/  FMUL R3, R227, R2.reuse ;  /* 0x00000002e3037220 */ /* 0x081fe20000400000 */
[----:B------:R-:W-:Y:S01]  /*1d2b0*/  F2FP.TF32.F32.PACK_B R13, R13 ;  /* 0x0000000dff0d723e */ /* 0x000fe200024050ff */
[----:B-1----:R-:W-:-:S03]  /*1d2c0*/  FMUL R9, R226, R2 ;  /* 0x00000002e2097220 */ /* 0x002fc60000400000 */
[----:B------:R-:W-:Y:S01]  /*1d2d0*/  F2FP.TF32.F32.PACK_B R3, R3 ;  /* 0x00000003ff03723e */ /* 0x000fe200024050ff */
[----:B------:R0:W-:Y:S01]  /*1d2e0*/  @P5 STG.E desc[UR44][R4.64+0x164], R13 ;  /* 0x0001640d04005986 */ /* 0x0001e2000c10192c */
[----:B------:R-:W-:-:S03]  /*1d2f0*/  F2FP.TF32.F32.PACK_B R9, R9 ;  /* 0x00000009ff09723e */ /* 0x000fc600024050ff */
[----:B------:R-:W-:Y:S01]  /*1d300*/  @P0 STG.E desc[UR44][R6.64+0x160], R19 ;  /* 0x0001601306000986 */ /* 0x000fe2000c10192c */
[C---:B------:R-:W-:Y:S02]  /*1d310*/  ISETP.GT.AND P5, PT, R0.reuse, 0x61, P3 ;  /* 0x000000610000780c */ /* 0x040fe40001fa4270 */
[C---:B------:R-:W-:Y:S01]  /*1d320*/  ISETP.GT.AND P0, PT, R0.reuse, 0x60, P2 ;  /* 0x000000600000780c */ /* 0x040fe20001704270 */
[----:B------:R1:W-:Y:S01]  /*1d330*/  @P1 STG.E desc[UR44][R6.64+0x164], R3 ;  /* 0x0001640306001986 */ /* 0x0003e2000c10192c */
[C---:B------:R-:W-:Y:S01]  /*1d340*/  ISETP.GT.AND P1, PT, R0.reuse, 0x61, P2 ;  /* 0x000000610000780c */ /* 0x040fe20001724270 */
[-C--:B--2---:R-:W-:Y:S02]  /*1d350*/  FMUL R11, R225, R2.reuse ;  /* 0x00000002e10b7220 */ /* 0x084fe40000400000 */
[----:B------:R2:W-:Y:S01]  /*1d360*/  @P4 STG.E desc[UR44][R4.64+0x180], R9 ;  /* 0x0001800904004986 */ /* 0x0005e2000c10192c */
[----:B------:R-:W-:Y:S01]  /*1d370*/  ISETP.GT.AND P4, PT, R0, 0x68, P3 ;  /* 0x000000680000780c */ /* 0x000fe20001f84270 */
[-C--:B------:R-:W-:Y:S01]  /*1d380*/  FMUL R15, R224, R2.reuse ;  /* 0x00000002e00f7220 */ /* 0x080fe20000400000 */
[-C--:B0-----:R-:W-:Y:S01]  /*1d390*/  FMUL R13, R223, R2.reuse ;  /* 0x00000002df0d7220 */ /* 0x081fe20000400000 */
[----:B------:R-:W-:Y:S01]  /*1d3a0*/  F2FP.TF32.F32.PACK_B R11, R11 ;  /* 0x0000000bff0b723e */ /* 0x000fe200024050ff */
[----:B-1----:R-:W-:-:S02]  /*1d3b0*/  FMUL R3, R222, R2 ;  /* 0x00000002de037220 */ /* 0x002fc40000400000 */
[----:B------:R-:W-:Y:S02]  /*1d3c0*/  F2FP.TF32.F32.PACK_B R15, R15 ;  /* 0x0000000fff0f723e */ /* 0x000fe400024050ff */
[----:B------:R-:W-:Y:S02]  /*1d3d0*/  F2FP.TF32.F32.PACK_B R13, R13 ;  /* 0x0000000dff0d723e */ /* 0x000fe400024050ff */
[----:B------:R-:W-:Y:S01]  /*1d3e0*/  F2FP.TF32.F32.PACK_B R3, R3 ;  /* 0x00000003ff03723e */ /* 0x000fe200024050ff */
[----:B------:R0:W-:Y:S01]  /*1d3f0*/  @P5 STG.E desc[UR44][R4.64+0x184], R11 ;  /* 0x0001840b04005986 */ /* 0x0001e2000c10192c */
[----:B------:R-:W-:-:S03]  /*1d400*/  ISETP.GT.AND P5, PT, R0, 0x69, P3 ;  /* 0x000000690000780c */ /* 0x000fc60001fa4270 */
[----:B------:R-:W-:Y:S01]  /*1d410*/  @P0 STG.E desc[UR44][R6.64+0x180], R15 ;  /* 0x0001800f06000986 */ /* 0x000fe2000c10192c */
[C---:B------:R-:W-:Y:S01]  /*1d420*/  ISETP.GT.AND P0, PT, R0.reuse, 0x68, P2 ;  /* 0x000000680000780c */ /* 0x040fe20001704270 */
[-C--:B--2---:R-:W-:Y:S02]  /*1d430*/  FMUL R9, R221, R2.reuse ;  /* 0x00000002dd097220 */ /* 0x084fe40000400000 */
[----:B------:R1:W-:Y:S01]  /*1d440*/  @P1 STG.E desc[UR44][R6.64+0x184], R13 ;  /* 0x0001840d06001986 */ /* 0x0003e2000c10192c */
[----:B------:R-:W-:Y:S01]  /*1d450*/  ISETP.GT.AND P1, PT, R0, 0x69, P2 ;  /* 0x000000690000780c */ /* 0x000fe20001724270 */
[-C--:B------:R-:W-:Y:S02]  /*1d460*/  FMUL R19, R220, R2.reuse ;  /* 0x00000002dc137220 */ /* 0x080fe40000400000 */
[----:B------:R2:W-:Y:S01]  /*1d470*/  @P4 STG.E desc[UR44][R4.64+0x1a0], R3 ;  /* 0x0001a00304004986 */ /* 0x0005e2000c10192c */
[----:B------:R-:W-:Y:S01]  /*1d480*/  ISETP.GT.AND P4, PT, R0, 0x70, P3 ;  /* 0x000000700000780c */ /* 0x000fe20001f84270 */
[----:B0-----:R-:W-:Y:S01]  /*1d490*/  FMUL R11, R219, R2 ;  /* 0x00000002db0b7220 */ /* 0x001fe20000400000 */
[----:B------:R-:W-:-:S02]  /*1d4a0*/  F2FP.TF32.F32.PACK_B R9, R9 ;  /* 0x00000009ff09723e */ /* 0x000fc400024050ff */
[----:B------:R-:W-:Y:S01]  /*1d4b0*/  F2FP.TF32.F32.PACK_B R19, R19 ;  /* 0x00000013ff13723e */ /* 0x000fe200024050ff */
[-C--:B-1----:R-:W-:Y:S01]  /*1d4c0*/  FMUL R13, R218, R2.reuse ;  /* 0x00000002da0d7220 */ /* 0x082fe20000400000 */
[----:B------:R-:W-:Y:S01]  /*1d4d0*/  F2FP.TF32.F32.PACK_B R11, R11 ;  /* 0x0000000bff0b723e */ /* 0x000fe200024050ff */
[----:B------:R0:W-:Y:S03]  /*1d4e0*/  @P5 STG.E desc[UR44][R4.64+0x1a4], R9 ;  /* 0x0001a40904005986 */ /* 0x0001e6000c10192c */
[----:B------:R-:W-:Y:S01]  /*1d4f0*/  F2FP.TF32.F32.PACK_B R13, R13 ;  /* 0x0000000dff0d723e */ /* 0x000fe200024050ff */
[----:B------:R-:W-:Y:S01]  /*1d500*/  @P0 STG.E desc[UR44][R6.64+0x1a0], R19 ;  /* 0x0001a01306000986 */ /* 0x000fe2000c10192c */
[C---:B------:R-:W-:Y:S02]  /*1d510*/  ISETP.GT.AND P5, PT, R0.reuse, 0x71, P3 ;  /* 0x000000710000780c */ /* 0x040fe40001fa4270 */
[C---:B------:R-:W-:Y:S01]  /*1d520*/  ISETP.GT.AND P0, PT, R0.reuse, 0x70, P2 ;  /* 0x000000700000780c */ /* 0x040fe20001704270 */
[----:B------:R1:W-:Y:S01]  /*1d530*/  @P1 STG.E desc[UR44][R6.64+0x1a4], R11 ;  /* 0x0001a40b06001986 */ /* 0x0003e2000c10192c */
[----:B------:R-:W-:Y:S01]  /*1d540*/  ISETP.GT.AND P1, PT, R0, 0x71, P2 ;  /* 0x000000710000780c */ /* 0x000fe20001724270 */
[----:B--2---:R-:W-:-:S02]  /*1d550*/  FMUL R3, R217, R2 ;  /* 0x00000002d9037220 */ /* 0x004fc40000400000 */
[----:B------:R2:W-:Y:S01]  /*1d560*/  @P4 STG.E desc[UR44][R4.64+0x1c0], R13 ;  /* 0x0001c00d04004986 */ /* 0x0005e2000c10192c */
[----:B------:R-:W-:Y:S01]  /*1d570*/  ISETP.GT.AND P4, PT, R0, 0x78, P3 ;  /* 0x000000780000780c */ /* 0x000fe20001f84270 */
[-C--:B------:R-:W-:Y:S01]  /*1d580*/  FMUL R15, R216, R2.reuse ;  /* 0x00000002d80f7220 */ /* 0x080fe20000400000 */
[-C--:B0-----:R-:W-:Y:S01]  /*1d590*/  FMUL R9, R215, R2.reuse ;  /* 0x00000002d7097220 */ /* 0x081fe20000400000 */
[----:B------:R-:W-:Y:S01]  /*1d5a0*/  F2FP.TF32.F32.PACK_B R3, R3 ;  /* 0x00000003ff03723e */ /* 0x000fe200024050ff */
[----:B-1----:R-:W-:Y:S02]  /*1d5b0*/  FMUL R11, R214, R2 ;  /* 0x00000002d60b7220 */ /* 0x002fe40000400000 */
        /* <DEDUP_REMOVED lines=219> */
[C---:B------:R-:W-:Y:S01]  /*1e370*/  ISETP.GT.AND P4, PT, R0.reuse, 0xe8, P3 ;  /* 0x000000e80000780c */ /* 0x040fe20001f84270 */
[-C--:B------:R-:W-:Y:S01]  /*1e380*/  FMUL R15, R159, R2.reuse ;  /* 0x000000029f0f7220 */ /* 0x080fe20000400000 */
[----:B------:R-:W-:Y:S01]  /*1e390*/  ISETP.GT.AND P6, PT, R0, 0xe9, P3 ;  /* 0x000000e90000780c */ /* 0x000fe20001fc4270 */
[-C--:B0-----:R-:W-:Y:S01]  /*1e3a0*/  FMUL R13, R157, R2.reuse ;  /* 0x000000029d0d7220 */ /* 0x081fe20000400000 */
[----:B------:R-:W-:Y:S01]  /*1e3b0*/  F2FP.TF32.F32.PACK_B R11, R11 ;  /* 0x0000000bff0b723e */ /* 0x000fe200024050ff */
[-C--:B-1----:R-:W-:Y:S01]  /*1e3c0*/  FMUL R3, R156, R2.reuse ;  /* 0x000000029c037220 */ /* 0x082fe20000400000 */
[----:B------:R-:W-:Y:S01]  /*1e3d0*/  F2FP.TF32.F32.PACK_B R15, R15 ;  /* 0x0000000fff0f723e */ /* 0x000fe200024050ff */
[----:B--2---:R-:W-:Y:S01]  /*1e3e0*/  FMUL R9, R155, R2 ;  /* 0x000000029b097220 */ /* 0x004fe20000400000 */
[----:B------:R-:W-:Y:S02]  /*1e3f0*/  F2FP.TF32.F32.PACK_B R13, R13 ;  /* 0x0000000dff0d723e */ /* 0x000fe400024050ff */
[----:B------:R-:W-:Y:S01]  /*1e400*/  F2FP.TF32.F32.PACK_B R3, R3 ;  /* 0x00000003ff03723e */ /* 0x000fe200024050ff */
[----:B------:R0:W-:Y:S01]  /*1e410*/  @P5 STG.E desc[UR44][R4.64+0x384], R11 ;  /* 0x0003840b04005986 */ /* 0x0001e2000c10192c */
[----:B------:R-:W-:-:S03]  /*1e420*/  F2FP.TF32.F32.PACK_B R9, R9 ;  /* 0x00000009ff09723e */ /* 0x000fc600024050ff */
[----:B------:R-:W-:Y:S01]  /*1e430*/  @P0 STG.E desc[UR44][R6.64+0x380], R15 ;  /* 0x0003800f06000986 */ /* 0x000fe2000c10192c */
[----:B------:R-:W-:-:S03]  /*1e440*/  ISETP.GT.AND P0, PT, R0, 0xe8, P2 ;  /* 0x000000e80000780c */ /* 0x000fc60001704270 */
[----:B------:R1:W-:Y:S01]  /*1e450*/  @P1 STG.E desc[UR44][R6.64+0x384], R13 ;  /* 0x0003840d06001986 */ /* 0x0003e2000c10192c */
[----:B------:R-:W-:-:S03]  /*1e460*/  ISETP.GT.AND P5, PT, R0, 0xe9, P2 ;  /* 0x000000e90000780c */ /* 0x000fc600017a4270 */
[----:B------:R2:W-:Y:S01]  /*1e470*/  @P4 STG.E desc[UR44][R4.64+0x3a0], R3 ;  /* 0x0003a00304004986 */ /* 0x0005e2000c10192c */
[-C--:B------:R-:W-:Y:S01]  /*1e480*/  FMUL R19, R154, R2.reuse ;  /* 0x000000029a137220 */ /* 0x080fe20000400000 */
[C---:B------:R-:W-:Y:S02]  /*1e490*/  ISETP.GT.AND P4, PT, R0.reuse, 0xf1, P3 ;  /* 0x000000f10000780c */ /* 0x040fe40001f84270 */
[----:B------:R3:W-:Y:S01]  /*1e4a0*/  @P6 STG.E desc[UR44][R4.64+0x3a4], R9 ;  /* 0x0003a40904006986 */ /* 0x0007e2000c10192c */
[----:B------:R-:W-:Y:S01]  /*1e4b0*/  ISETP.GT.AND P6, PT, R0, 0xf0, P3 ;  /* 0x000000f00000780c */ /* 0x000fe20001fc4270 */
[-C--:B0-----:R-:W-:Y:S01]  /*1e4c0*/  FMUL R11, R153, R2.reuse ;  /* 0x00000002990b7220 */ /* 0x081fe20000400000 */
[-C--:B-1----:R-:W-:Y:S01]  /*1e4d0*/  FMUL R13, R152, R2.reuse ;  /* 0x00000002980d7220 */ /* 0x082fe20000400000 */
[----:B------:R-:W-:Y:S01]  /*1e4e0*/  F2FP.TF32.F32.PACK_B R19, R19 ;  /* 0x00000013ff13723e */ /* 0x000fe200024050ff */
[----:B--2---:R-:W-:Y:S02]  /*1e4f0*/  FMUL R3, R23, R2 ;  /* 0x0000000217037220 */ /* 0x004fe40000400000 */
[----:B------:R-:W-:-:S02]  /*1e500*/  F2FP.TF32.F32.PACK_B R11, R11 ;  /* 0x0000000bff0b723e */ /* 0x000fc400024050ff */
[----:B------:R-:W-:Y:S02]  /*1e510*/  F2FP.TF32.F32.PACK_B R13, R13 ;  /* 0x0000000dff0d723e */ /* 0x000fe400024050ff */
[----:B------:R-:W-:Y:S01]  /*1e520*/  F2FP.TF32.F32.PACK_B R3, R3 ;  /* 0x00000003ff03723e */ /* 0x000fe200024050ff */
[----:B------:R0:W-:Y:S04]  /*1e530*/  @P0 STG.E desc[UR44][R6.64+0x3a0], R19 ;  /* 0x0003a01306000986 */ /* 0x0001e8000c10192c */
[----:B------:R1:W-:Y:S04]  /*1e540*/  @P5 STG.E desc[UR44][R6.64+0x3a4], R11 ;  /* 0x0003a40b06005986 */ /* 0x0003e8000c10192c */
[----:B------:R-:W-:Y:S01]  /*1e550*/  @P6 STG.E desc[UR44][R4.64+0x3c0], R13 ;  /* 0x0003c00d04006986 */ /* 0x000fe2000c10192c */
[----:B------:R-:W-:-:S03]  /*1e560*/  ISETP.GT.AND P6, PT, R0, 0xf0, P2 ;  /* 0x000000f00000780c */ /* 0x000fc600017c4270 */
[----:B------:R2:W-:Y:S01]  /*1e570*/  @P4 STG.E desc[UR44][R4.64+0x3c4], R3 ;  /* 0x0003c40304004986 */ /* 0x0005e2000c10192c */
[C---:B------:R-:W-:Y:S02]  /*1e580*/  ISETP.GT.AND P4, PT, R0.reuse, 0xf8, P3 ;  /* 0x000000f80000780c */ /* 0x040fe40001f84270 */
[C---:B------:R-:W-:Y:S02]  /*1e590*/  ISETP.GT.AND P3, PT, R0.reuse, 0xf9, P3 ;  /* 0x000000f90000780c */ /* 0x040fe40001f64270 */
[----:B------:R-:W-:Y:S01]  /*1e5a0*/  ISETP.GT.AND P5, PT, R0, 0xf1, P2 ;  /* 0x000000f10000780c */ /* 0x000fe200017a4270 */
[-C--:B---3--:R-:W-:Y:S01]  /*1e5b0*/  FMUL R9, R22, R2.reuse ;  /* 0x0000000216097220 */ /* 0x088fe20000400000 */
[-C--:B------:R-:W-:Y:S01]  /*1e5c0*/  FMUL R15, R21, R2.reuse ;  /* 0x00000002150f7220 */ /* 0x080fe20000400000 */
[-C--:B0-----:R-:W-:Y:S01]  /*1e5d0*/  FMUL R19, R20, R2.reuse ;  /* 0x0000000214137220 */ /* 0x081fe20000400000 */
[----:B------:R-:W-:Y:S01]  /*1e5e0*/  FMUL R21, R18, R2 ;  /* 0x0000000212157220 */ /* 0x000fe20000400000 */
[----:B------:R-:W-:Y:S01]  /*1e5f0*/  USHF.L.U32 UR12, UR8, 0x9, URZ ;  /* 0x00000009080c7899 */ /* 0x000fe2000800063f */
[----:B------:R-:W-:-:S02]  /*1e600*/  F2FP.TF32.F32.PACK_B R9, R9 ;  /* 0x00000009ff09723e */ /* 0x000fc400024050ff */
[----:B------:R-:W-:Y:S02]  /*1e610*/  F2FP.TF32.F32.PACK_B R15, R15 ;  /* 0x0000000fff0f723e */ /* 0x000fe400024050ff */
[----:B------:R-:W-:Y:S01]  /*1e620*/  F2FP.TF32.F32.PACK_B R19, R19 ;  /* 0x00000013ff13723e */ /* 0x000fe200024050ff */
[----:B------:R-:W-:Y:S01]  /*1e630*/  USHF.L.U64.HI UR11, UR8, 0x9, UR9 ;  /* 0x00000009080b7899 */ /* 0x000fe20008010209 */
[----:B------:R-:W-:Y:S01]  /*1e640*/  F2FP.TF32.F32.PACK_B R21, R21 ;  /* 0x00000015ff15723e */ /* 0x000fe200024050ff */
[----:B------:R-:W-:Y:S01]  /*1e650*/  @P3 IMAD.MOV.U32 R10, RZ, RZ, R4 ;  /* 0x000000ffff0a3224 */ /* 0x000fe200078e0004 */
[----:B------:R0:W-:Y:S01]  /*1e660*/  @P6 STG.E desc[UR44][R6.64+0x3c0], R9 ;  /* 0x0003c00906006986 */ /* 0x0001e2000c10192c */
[----:B-1----:R-:W-:Y:S02]  /*1e670*/  @P3 IMAD.MOV.U32 R11, RZ, RZ, R5 ;  /* 0x000000ffff0b3224 */ /* 0x002fe400078e0005 */
[----:B--2---:R-:W-:Y:S01]  /*1e680*/  IMAD.U32 R3, RZ, RZ, UR12 ;  /* 0x0000000cff037e24 */ /* 0x004fe2000f8e00ff */
[----:B------:R-:W-:Y:S01]  /*1e690*/  @P5 STG.E desc[UR44][R6.64+0x3c4], R15 ;  /* 0x0003c40f06005986 */ /* 0x000fe2000c10192c */
[----:B------:R-:W-:-:S03]  /*1e6a0*/  ISETP.GT.AND P1, PT, R158, 0x80, PT ;  /* 0x000000809e00780c */ /* 0x000fc60003f24270 */
[----:B------:R1:W-:Y:S01]  /*1e6b0*/  @P4 STG.E desc[UR44][R4.64+0x3e0], R19 ;  /* 0x0003e01304004986 */ /* 0x0003e2000c10192c */
[C---:B------:R-:W-:Y:S02]  /*1e6c0*/  ISETP.GT.AND P4, PT, R0.reuse, 0xf8, P2 ;  /* 0x000000f80000780c */ /* 0x040fe40001784270 */
[----:B------:R-:W-:Y:S01]  /*1e6d0*/  ISETP.GT.AND P2, PT, R0, 0xf9, P2 ;  /* 0x000000f90000780c */ /* 0x000fe20001744270 */
[----:B------:R2:W-:Y:S01]  /*1e6e0*/  @P3 STG.E desc[UR44][R10.64+0x3e4], R21 ;  /* 0x0003e4150a003986 */ /* 0x0005e2000c10192c */
[----:B0-----:R-:W-:Y:S01]  /*1e6f0*/  MOV R9, UR11 ;  /* 0x0000000b00097c02 */ /* 0x001fe20008000f00 */
[-C--:B------:R-:W-:Y:S01]  /*1e700*/  FMUL R23, R14, R2.reuse ;  /* 0x000000020e177220 */ /* 0x080fe20000400000 */
[----:B------:R-:W-:Y:S01]  /*1e710*/  IADD3 R8, P3, P6, R4, UR5, R3 ;  /* 0x0000000504087c10 */ /* 0x000fe2000fe7e003 */
[-C--:B------:R-:W-:Y:S01]  /*1e720*/  FMUL R13, R12, R2.reuse ;  /* 0x000000020c0d7220 */ /* 0x080fe20000400000 */
[----:B------:R-:W-:Y:S02]  /*1e730*/  ISETP.GT.AND P5, PT, R0, RZ, P1 ;  /* 0x000000ff0000720c */ /* 0x000fe40000fa4270 */
[----:B------:R-:W-:Y:S01]  /*1e740*/  IADD3.X R9, R5, UR4, R9, P3, P6 ;  /* 0x0000000405097c10 */ /* 0x000fe20009fec409 */
[----:B------:R-:W-:Y:S01]  /*1e750*/  FMUL R3, R24, R2 ;  /* 0x0000000218037220 */ /* 0x000fe20000400000 */
[----:B------:R-:W-:-:S02]  /*1e760*/  ISETP.GT.AND P3, PT, R0, 0x1, P1 ;  /* 0x000000010000780c */ /* 0x000fc40000f64270 */
[----:B------:R-:W-:Y:S01]  /*1e770*/  F2FP.TF32.F32.PACK_B R23, R23 ;  /* 0x00000017ff17723e */ /* 0x000fe200024050ff */
[----:B------:R-:W-:Y:S01]  /*1e780*/  FMUL R25, R25, R2 ;  /* 0x0000000219197220 */ /* 0x000fe20000400000 */
[----:B-1----:R-:W-:Y:S02]  /*1e790*/  IADD3 R4, P6, R4, UR12, RZ ;  /* 0x0000000c04047c10 */ /* 0x002fe4000ffde0ff */
[----:B------:R-:W-:Y:S02]  /*1e7a0*/  F2FP.TF32.F32.PACK_B R13, R13 ;  /* 0x0000000dff0d723e */ /* 0x000fe400024050ff */
[----:B------:R-:W-:Y:S01]  /*1e7b0*/  ISETP.GT.AND P0, PT, R158, 0x88, PT ;  /* 0x000000889e00780c */ /* 0x000fe20003f04270 */
[----:B------:R-:W-:Y:S01]  /*1e7c0*/  @P4 STG.E desc[UR44][R6.64+0x3e0], R23 ;  /* 0x0003e01706004986 */ /* 0x000fe2000c10192c */
[----:B------:R-:W-:Y:S02]  /*1e7d0*/  IADD3.X R5, R5, UR11, RZ, P6, !PT ;  /* 0x0000000b05057c10 */ /* 0x000fe4000b7fe4ff */
[----:B------:R-:W-:Y:S01]  /*1e7e0*/  F2FP.TF32.F32.PACK_B R3, R3 ;  /* 0x00000003ff03723e */ /* 0x000fe200024050ff */
[----:B------:R-:W-:Y:S01]  /*1e7f0*/  @P2 STG.E desc[UR44][R6.64+0x3e4], R13 ;  /* 0x0003e40d06002986 */ /* 0x000fe2000c10192c */
[----:B------:R-:W-:-:S02]  /*1e800*/  F2FP.TF32.F32.PACK_B R25, R25 ;  /* 0x00000019ff19723e */ /* 0x000fc400024050ff */
[----:B------:R-:W-:Y:S01]  /*1e810*/  ISETP.GT.AND P2, PT, R0, RZ, P0 ;  /* 0x000000ff0000720c */ /* 0x000fe20000744270 */
[----:B------:R0:W-:Y:S01]  /*1e820*/  @P5 STG.E desc[UR44][R4.64], R3 ;  /* 0x0000000304005986 */ /* 0x0001e2000c10192c */
[-C--:B------:R-:W-:Y:S01]  /*1e830*/  FMUL R15, R26, R2.reuse ;  /* 0x000000021a0f7220 */ /* 0x080fe20000400000 */
[----:B------:R-:W-:Y:S02]  /*1e840*/  ISETP.GT.AND P4, PT, R0, 0x1, P0 ;  /* 0x000000010000780c */ /* 0x000fe40000784270 */
[----:B--2---:R-:W-:Y:S01]  /*1e850*/  IADD3 R10, P5, R4, UR5, RZ ;  /* 0x00000005040a7c10 */ /* 0x004fe2000ffbe0ff */
[----:B------:R-:W-:Y:S01]  /*1e860*/  @P3 STG.E desc[UR44][R4.64+0x4], R25 ;  /* 0x0000041904003986 */ /* 0x000fe2000c10192c */
[----:B------:R-:W-:Y:S01]  /*1e870*/  ISETP.GT.AND P3, PT, R0, 0x8, P1 ;  /* 0x000000080000780c */ /* 0x000fe20000f64270 */
[-C--:B------:R-:W-:Y:S01]  /*1e880*/  FMUL R27, R27, R2.reuse ;  /* 0x000000021b1b7220 */ /* 0x080fe20000400000 */
[----:B------:R-:W-:Y:S02]  /*1e890*/  F2FP.TF32.F32.PACK_B R15, R15 ;  /* 0x0000000fff0f723e */ /* 0x000fe400024050ff */
[----:B------:R-:W-:Y:S01]  /*1e8a0*/  IADD3.X R11, R5, UR4, RZ, P5, !PT ;  /* 0x00000004050b7c10 */ /* 0x000fe2000affe4ff */
[----:B0-----:R-:W-:Y:S01]  /*1e8b0*/  FMUL R3, R28, R2 ;  /* 0x000000021c037220 */ /* 0x001fe20000400000 */
[----:B------:R-:W-:-:S02]  /*1e8c0*/  F2FP.TF32.F32.PACK_B R27, R27 ;  /* 0x0000001bff1b723e */ /* 0x000fc400024050ff */
[C---:B------:R-:W-:Y:S01]  /*1e8d0*/  ISETP.GT.AND P5, PT, R0.reuse, 0x9, P1 ;  /* 0x000000090000780c */ /* 0x040fe20000fa4270 */
[----:B------:R-:W-:Y:S01]  /*1e8e0*/  @P2 STG.E desc[UR44][R10.64], R15 ;  /* 0x0000000f0a002986 */ /* 0x000fe2000c10192c */
[----:B------:R-:W-:Y:S02]  /*1e8f0*/  F2FP.TF32.F32.PACK_B R3, R3 ;  /* 0x00000003ff03723e */ /* 0x000fe400024050ff */
[----:B------:R-:W-:Y:S01]  /*1e900*/  ISETP.GT.AND P2, PT, R0, 0x8, P0 ;  /* 0x000000080000780c */ /* 0x000fe20000744270 */
[-C--:B------:R-:W-:Y:S01]  /*1e910*/  FMUL R29, R29, R2.reuse ;  /* 0x000000021d1d7220 */ /* 0x080fe20000400000 */
[----:B------:R0:W-:Y:S01]  /*1e920*/  @P4 STG.E desc[UR44][R10.64+0x4], R27 ;  /* 0x0000041b0a004986 */ /* 0x0001e2000c10192c */
[----:B------:R-:W-:Y:S01]  /*1e930*/  FMUL R13, R30, R2 ;  /* 0x000000021e0d7220 */ /* 0x000fe20000400000 */
[----:B------:R-:W-:Y:S02]  /*1e940*/  IADD3 R6, P4, R4, UR5, RZ ;  /* 0x0000000504067c10 */ /* 0x000fe4000ff9e0ff */
[----:B------:R1:W-:Y:S01]  /*1e950*/  @P3 STG.E desc[UR44][R4.64+0x20], R3 ;  /* 0x0000200304003986 */ /* 0x0003e2000c10192c */
[----:B------:R-:W-:-:S02]  /*1e960*/  ISETP.GT.AND P3, PT, R0, 0x9, P0 ;  /* 0x000000090000780c */ /* 0x000fc40000764270 */
[----:B------:R-:W-:Y:S01]  /*1e970*/  F2FP.TF32.F32.PACK_B R29, R29 ;  /* 0x0000001dff1d723e */ /* 0x000fe200024050ff */
[----:B------:R-:W-:Y:S01]  /*1e980*/  FMUL R31, R31, R2 ;  /* 0x000000021f1f7220 */ /* 0x000fe20000400000 */
[----:B------:R-:W-:Y:S02]  /*1e990*/  F2FP.TF32.F32.PACK_B R13, R13 ;  /* 0x0000000dff0d723e */ /* 0x000fe400024050ff */
[----:B------:R-:W-:Y:S01]  /*1e9a0*/  IADD3.X R7, R5, UR4, RZ, P4, !PT ;  /* 0x0000000405077c10 */ /* 0x000fe2000a7fe4ff */
[----:B------:R-:W-:Y:S01]  /*1e9b0*/  @P5 STG.E desc[UR44][R4.64+0x24], R29 ;  /* 0x0000241d04005986 */ /* 0x000fe2000c10192c */
[----:B------:R-:W-:-:S03]  /*1e9c0*/  F2FP.TF32.F32.PACK_B R31, R31 ;  /* 0x0000001fff1f723e */ /* 0x000fc600024050ff */
[----:B------:R2:W-:Y:S01]  /*1e9d0*/  @P2 STG.E desc[UR44][R6.64+0x20], R13 ;  /* 0x0000200d06002986 */ /* 0x0005e2000c10192c */
[C---:B------:R-:W-:Y:S02]  /*1e9e0*/  ISETP.GT.AND P2, PT, R0.reuse, 0x10, P0 ;  /* 0x000000100000780c */ /* 0x040fe40000744270 */
[C---:B------:R-:W-:Y:S01]  /*1e9f0*/  ISETP.GT.AND P4, PT, R0.reuse, 0x10, P1 ;  /* 0x000000100000780c */ /* 0x040fe20000f84270 */
[----:B------:R-:W-:Y:S01]  /*1ea00*/  @P3 STG.E desc[UR44][R8.64+0x24], R31 ;  /* 0x0000241f08003986 */ /* 0x000fe2000c10192c */
[----:B------:R-:W-:Y:S01]  /*1ea10*/  ISETP.GT.AND P5, PT, R0, 0x11, P1 ;  /* 0x000000110000780c */ /* 0x000fe20000fa4270 */
[-C--:B0-----:R-:W-:Y:S01]  /*1ea20*/  FMUL R11, R32, R2.reuse ;  /* 0x00000002200b7220 */ /* 0x081fe20000400000 */
[----:B------:R-:W-:Y:S01]  /*1ea30*/  ISETP.GT.AND P3, PT, R0, 0x11, P0 ;  /* 0x000000110000780c */ /* 0x000fe20000764270 */
[-C--:B------:R-:W-:Y:S01]  /*1ea40*/  FMUL R33, R33, R2.reuse ;  /* 0x0000000221217220 */ /* 0x080fe20000400000 */
[----:B-1----:R-:W-:Y:S02]  /*1ea50*/  FMUL R3, R34, R2 ;  /* 0x0000000222037220 */ /* 0x002fe40000400000 */
[----:B------:R-:W-:-:S02]  /*1ea60*/  F2FP.TF32.F32.PACK_B R11, R11 ;  /* 0x0000000bff0b723e */ /* 0x000fc400024050ff */
[----:B------:R-:W-:Y:S01]  /*1ea70*/  F2FP.TF32.F32.PACK_B R33, R33 ;  /* 0x00000021ff21723e */ /* 0x000fe200024050ff */
[----:B--2---:R-:W-:Y:S01]  /*1ea80*/  @P2 IMAD.MOV.U32 R6, RZ, RZ, R8 ;  /* 0x000000ffff062224 */ /* 0x004fe200078e0008 */
[----:B------:R-:W-:Y:S01]  /*1ea90*/  F2FP.TF32.F32.PACK_B R3, R3 ;  /* 0x00000003ff03723e */ /* 0x000fe200024050ff */
[----:B------:R-:W-:Y:S02]  /*1eaa0*/  @P2 IMAD.MOV.U32 R7, RZ, RZ, R9 ;  /* 0x000000ffff072224 */ /* 0x000fe400078e0009 */
[----:B------:R-:W-:Y:S01]  /*1eab0*/  FMUL R35, R35, R2 ;  /* 0x0000000223237220 */ /* 0x000fe20000400000 */
[----:B------:R-:W-:Y:S04]  /*1eac0*/  @P4 STG.E desc[UR44][R4.64+0x40], R11 ;  /* 0x0000400b04004986 */ /* 0x000fe8000c10192c */
[----:B------:R-:W-:Y:S01]  /*1ead0*/  @P5 STG.E desc[UR44][R4.64+0x44], R33 ;  /* 0x0000442104005986 */ /* 0x000fe2000c10192c */
[----:B------:R-:W-:-:S03]  /*1eae0*/  F2FP.TF32.F32.PACK_B R35, R35 ;  /* 0x00000023ff23723e */ /* 0x000fc600024050ff */
[----:B------:R0:W-:Y:S01]  /*1eaf0*/  @P2 STG.E desc[UR44][R6.64+0x40], R3 ;  /* 0x0000400306002986 */ /* 0x0001e2000c10192c */
[C---:B------:R-:W-:Y:S02]  /*1eb00*/  ISETP.GT.AND P2, PT, R0.reuse, 0x18, P0 ;  /* 0x000000180000780c */ /* 0x040fe40000744270 */
[C---:B------:R-:W-:Y:S02]  /*1eb10*/  ISETP.GT.AND P4, PT, R0.reuse, 0x18, P1 ;  /* 0x000000180000780c */ /* 0x040fe40000f84270 */
[----:B------:R-:W-:Y:S01]  /*1eb20*/  ISETP.GT.AND P5, PT, R0, 0x19, P1 ;  /* 0x000000190000780c */ /* 0x000fe20000fa4270 */
[----:B0-----:R-:W-:Y:S01]  /*1eb30*/  @P3 IMAD.MOV.U32 R6, RZ, RZ, R8 ;  /* 0x000000ffff063224 */ /* 0x001fe200078e0008 */
[----:B------:R-:W-:Y:S01]  /*1eb40*/  @P3 MOV R7, R9 ;  /* 0x0000000900073202 */ /* 0x000fe20000000f00 */
[-C--:B------:R-:W-:Y:S01]  /*1eb50*/  FMUL R13, R36, R2.reuse ;  /* 0x00000002240d7220 */ /* 0x080fe20000400000 */
[----:B------:R-:W-:-:S03]  /*1eb60*/  FMUL R37, R37, R2 ;  /* 0x0000000225257220 */ /* 0x000fc60000400000 */
[----:B------:R0:W-:Y:S01]  /*1eb70*/  @P3 STG.E desc[UR44][R6.64+0x44], R35 ;  /* 0x0000442306003986 */ /* 0x0001e2000c10192c */
[----:B------:R-:W-:Y:S01]  /*1eb80*/  ISETP.GT.AND P3, PT, R0, 0x19, P0 ;  /* 0x000000190000780c */ /* 0x000fe20000764270 */
[-C--:B------:R-:W-:Y:S01]  /*1eb90*/  FMUL R11, R38, R2.reuse ;  /* 0x00000002260b7220 */ /* 0x080fe20000400000 */
[----:B------:R-:W-:Y:S02]  /*1eba0*/  F2FP.TF32.F32.PACK_B R13, R13 ;  /* 0x0000000dff0d723e */ /* 0x000fe400024050ff */
[----:B------:R-:W-:Y:S01]  /*1ebb0*/  F2FP.TF32.F32.PACK_B R37, R37 ;  /* 0x00000025ff25723e */ /* 0x000fe200024050ff */
[----:B------:R-:W-:Y:S01]  /*1ebc0*/  FMUL R39, R39, R2 ;  /* 0x0000000227277220 */ /* 0x000fe20000400000 */
[----:B------:R-:W-:Y:S01]  /*1ebd0*/  F2FP.TF32.F32.PACK_B R11, R11 ;  /* 0x0000000bff0b723e */ /* 0x000fe200024050ff */
[----:B------:R-:W-:Y:S01]  /*1ebe0*/  @P4 STG.E desc[UR44][R4.64+0x60], R13 ;  /* 0x0000600d04004986 */ /* 0x000fe2000c10192c */
[----:B0-----:R-:W-:Y:S02]  /*1ebf0*/  @P2 IMAD.MOV.U32 R6, RZ, RZ, R8 ;  /* 0x000000ffff062224 */ /* 0x001fe400078e0008 */
[----:B------:R-:W-:Y:S01]  /*1ec00*/  @P2 IMAD.MOV.U32 R7, RZ, RZ, R9 ;  /* 0x000000ffff072224 */ /* 0x000fe200078e0009 */
        /* <DEDUP_REMOVED lines=406> */
[-C--:B------:R-:W-:Y:S01]  /*20570*/  FMUL R13, R120, R2.reuse ;  /* 0x00000002780d7220 */ /* 0x080fe20000400000 */
[----:B0-----:R-:W-:Y:S01]  /*20580*/  @P3 IMAD.MOV.U32 R6, RZ, RZ, R8 ;  /* 0x000000ffff063224 */ /* 0x001fe200078e0008 */
[----:B------:R-:W-:Y:S01]  /*20590*/  @P3 MOV R7, R9 ;  /* 0x0000000900073202 */ /* 0x000fe20000000f00 */
[-C--:B------:R-:W-:Y:S01]  /*205a0*/  FMUL R121, R121, R2.reuse ;  /* 0x0000000279797220 */ /* 0x080fe20000400000 */
[----:B------:R-:W-:-:S03]  /*205b0*/  FMUL R11, R122, R2 ;  /* 0x000000027a0b7220 */ /* 0x000fc60000400000 */
[----:B------:R0:W-:Y:S01]  /*205c0*/  @P3 STG.E desc[UR44][R6.64+0x2e4], R119 ;  /* 0x0002e47706003986 */ /* 0x0001e2000c10192c */
[C---:B------:R-:W-:Y:S02]  /*205d0*/  ISETP.GT.AND P3, PT, R0.reuse, 0xc1, P0 ;  /* 0x000000c10000780c */ /* 0x040fe40000764270 */
[----:B------:R-:W-:Y:S02]  /*205e0*/  F2FP.TF32.F32.PACK_B R13, R13 ;  /* 0x0000000dff0d723e */ /* 0x000fe400024050ff */
[----:B------:R-:W-:Y:S01]  /*205f0*/  F2FP.TF32.F32.PACK_B R121, R121 ;  /* 0x00000079ff79723e */ /* 0x000fe200024050ff */
[-C--:B------:R-:W-:Y:S01]  /*20600*/  FMUL R123, R123, R2.reuse ;  /* 0x000000027b7b7220 */ /* 0x080fe20000400000 */
[----:B------:R-:W-:Y:S01]  /*20610*/  F2FP.TF32.F32.PACK_B R11, R11 ;  /* 0x0000000bff0b723e */ /* 0x000fe200024050ff */
[----:B------:R-:W-:Y:S01]  /*20620*/  @P4 STG.E desc[UR44][R4.64+0x300], R13 ;  /* 0x0003000d04004986 */ /* 0x000fe2000c10192c */
[----:B0-----:R-:W-:Y:S02]  /*20630*/  @P2 IMAD.MOV.U32 R6, RZ, RZ, R8 ;  /* 0x000000ffff062224 */ /* 0x001fe400078e0008 */
[----:B------:R-:W-:Y:S01]  /*20640*/  @P2 IMAD.MOV.U32 R7, RZ, RZ, R9 ;  /* 0x000000ffff072224 */ /* 0x000fe200078e0009 */
[----:B------:R-:W-:Y:S01]  /*20650*/  @P5 STG.E desc[UR44][R4.64+0x304], R121 ;  /* 0x0003047904005986 */ /* 0x000fe2000c10192c */
[----:B------:R-:W-:Y:S01]  /*20660*/  ISETP.GT.AND P4, PT, R0, 0xc8, P1 ;  /* 0x000000c80000780c */ /* 0x000fe20000f84270 */
[----:B------:R-:W-:Y:S01]  /*20670*/  FMUL R3, R124, R2 ;  /* 0x000000027c037220 */ /* 0x000fe20000400000 */
[----:B------:R-:W-:Y:S01]  /*20680*/  F2FP.TF32.F32.PACK_B R123, R123 ;  /* 0x0000007bff7b723e */ /* 0x000fe200024050ff */
[----:B------:R0:W-:Y:S01]  /*20690*/  @P2 STG.E desc[UR44][R6.64+0x300], R11 ;  /* 0x0003000b06002986 */ /* 0x0001e2000c10192c */
[----:B------:R-:W-:-:S02]  /*206a0*/  ISETP.GT.AND P2, PT, R0, 0xc8, P0 ;  /* 0x000000c80000780c */ /* 0x000fc40000744270 */
[----:B------:R-:W-:Y:S01]  /*206b0*/  ISETP.GT.AND P5, PT, R0, 0xc9, P1 ;  /* 0x000000c90000780c */ /* 0x000fe20000fa4270 */
[-C--:B------:R-:W-:Y:S01]  /*206c0*/  FMUL R125, R125, R2.reuse ;  /* 0x000000027d7d7220 */ /* 0x080fe20000400000 */
[----:B------:R-:W-:Y:S01]  /*206d0*/  F2FP.TF32.F32.PACK_B R3, R3 ;  /* 0x00000003ff03723e */ /* 0x000fe200024050ff */
[----:B0-----:R-:W-:Y:S01]  /*206e0*/  @P3 IMAD.MOV.U32 R6, RZ, RZ, R8 ;  /* 0x000000ffff063224 */ /* 0x001fe200078e0008 */
[----:B------:R-:W-:Y:S01]  /*206f0*/  @P3 MOV R7, R9 ;  /* 0x0000000900073202 */ /* 0x000fe20000000f00 */
[----:B------:R-:W-:-:S04]  /*20700*/  FMUL R13, R126, R2 ;  /* 0x000000027e0d7220 */ /* 0x000fc80000400000 */
[----:B------:R0:W-:Y:S01]  /*20710*/  @P3 STG.E desc[UR44][R6.64+0x304], R123 ;  /* 0x0003047b06003986 */ /* 0x0001e2000c10192c */
[C---:B------:R-:W-:Y:S02]  /*20720*/  ISETP.GT.AND P3, PT, R0.reuse, 0xc9, P0 ;  /* 0x000000c90000780c */ /* 0x040fe40000764270 */
[----:B------:R-:W-:Y:S01]  /*20730*/  F2FP.TF32.F32.PACK_B R125, R125 ;  /* 0x0000007dff7d723e */ /* 0x000fe200024050ff */
[----:B------:R-:W-:Y:S01]  /*20740*/  @P4 STG.E desc[UR44][R4.64+0x320], R3 ;  /* 0x0003200304004986 */ /* 0x000fe2000c10192c */
[----:B------:R-:W-:Y:S01]  /*20750*/  ISETP.GT.AND P4, PT, R0, 0xd0, P1 ;  /* 0x000000d00000780c */ /* 0x000fe20000f84270 */
[-C--:B------:R-:W-:Y:S01]  /*20760*/  FMUL R127, R127, R2.reuse ;  /* 0x000000027f7f7220 */ /* 0x080fe20000400000 */
[----:B------:R-:W-:Y:S01]  /*20770*/  F2FP.TF32.F32.PACK_B R13, R13 ;  /* 0x0000000dff0d723e */ /* 0x000fe200024050ff */
[----:B------:R-:W-:Y:S01]  /*20780*/  FMUL R11, R128, R2 ;  /* 0x00000002800b7220 */ /* 0x000fe20000400000 */
[----:B0-----:R-:W-:Y:S02]  /*20790*/  @P2 IMAD.MOV.U32 R6, RZ, RZ, R8 ;  /* 0x000000ffff062224 */ /* 0x001fe400078e0008 */
[----:B------:R-:W-:Y:S01]  /*207a0*/  @P2 IMAD.MOV.U32 R7, RZ, RZ, R9 ;  /* 0x000000ffff072224 */ /* 0x000fe200078e0009 */
[----:B------:R-:W-:Y:S01]  /*207b0*/  @P5 STG.E desc[UR44][R4.64+0x324], R125 ;  /* 0x0003247d04005986 */ /* 0x000fe2000c10192c */
[----:B------:R-:W-:-:S02]  /*207c0*/  ISETP.GT.AND P5, PT, R0, 0xd1, P1 ;  /* 0x000000d10000780c */ /* 0x000fc40000fa4270 */
[----:B------:R-:W-:Y:S01]  /*207d0*/  F2FP.TF32.F32.PACK_B R127, R127 ;  /* 0x0000007fff7f723e */ /* 0x000fe200024050ff */
[----:B------:R0:W-:Y:S01]  /*207e0*/  @P2 STG.E desc[UR44][R6.64+0x320], R13 ;  /* 0x0003200d06002986 */ /* 0x0001e2000c10192c */
[----:B------:R-:W-:Y:S02]  /*207f0*/  F2FP.TF32.F32.PACK_B R11, R11 ;  /* 0x0000000bff0b723e */ /* 0x000fe400024050ff */
[----:B------:R-:W-:Y:S01]  /*20800*/  ISETP.GT.AND P2, PT, R0, 0xd0, P0 ;  /* 0x000000d00000780c */ /* 0x000fe20000744270 */
[-C--:B------:R-:W-:Y:S01]  /*20810*/  FMUL R129, R129, R2.reuse ;  /* 0x0000000281817220 */ /* 0x080fe20000400000 */
[----:B0-----:R-:W-:Y:S01]  /*20820*/  @P3 IMAD.MOV.U32 R6, RZ, RZ, R8 ;  /* 0x000000ffff063224 */ /* 0x001fe200078e0008 */
[----:B------:R-:W-:Y:S01]  /*20830*/  @P3 MOV R7, R9 ;  /* 0x0000000900073202 */ /* 0x000fe20000000f00 */
[----:B------:R-:W-:Y:S02]  /*20840*/  FMUL R3, R130, R2 ;  /* 0x0000000282037220 */ /* 0x000fe40000400000 */
[----:B------:R-:W-:-:S02]  /*20850*/  F2FP.TF32.F32.PACK_B R129, R129 ;  /* 0x00000081ff81723e */ /* 0x000fc400024050ff */
[----:B------:R0:W-:Y:S04]  /*20860*/  @P3 STG.E desc[UR44][R6.64+0x324], R127 ;  /* 0x0003247f06003986 */ /* 0x0001e8000c10192c */
[----:B------:R1:W-:Y:S01]  /*20870*/  @P4 STG.E desc[UR44][R4.64+0x340], R11 ;  /* 0x0003400b04004986 */ /* 0x0003e2000c10192c */
[C---:B------:R-:W-:Y:S02]  /*20880*/  ISETP.GT.AND P4, PT, R0.reuse, 0xd1, P0 ;  /* 0x000000d10000780c */ /* 0x040fe40000784270 */
[C---:B------:R-:W-:Y:S01]  /*20890*/  ISETP.GT.AND P3, PT, R0.reuse, 0xd8, P0 ;  /* 0x000000d80000780c */ /* 0x040fe20000764270 */
[----:B------:R-:W-:Y:S01]  /*208a0*/  @P5 STG.E desc[UR44][R4.64+0x344], R129 ;  /* 0x0003448104005986 */ /* 0x000fe2000c10192c */
[----:B------:R-:W-:Y:S01]  /*208b0*/  ISETP.GT.AND P5, PT, R0, 0xd8, P1 ;  /* 0x000000d80000780c */ /* 0x000fe20000fa4270 */
[----:B------:R-:W-:Y:S01]  /*208c0*/  FMUL R131, R131, R2 ;  /* 0x0000000283837220 */ /* 0x000fe20000400000 */
[----:B------:R-:W-:Y:S01]  /*208d0*/  F2FP.TF32.F32.PACK_B R3, R3 ;  /* 0x00000003ff03723e */ /* 0x000fe200024050ff */
[----:B0-----:R-:W-:-:S02]  /*208e0*/  @P2 IMAD.MOV.U32 R6, RZ, RZ, R8 ;  /* 0x000000ffff062224 */ /* 0x001fc400078e0008 */
[----:B------:R-:W-:Y:S02]  /*208f0*/  @P2 IMAD.MOV.U32 R7, RZ, RZ, R9 ;  /* 0x000000ffff072224 */ /* 0x000fe400078e0009 */
[-C--:B------:R-:W-:Y:S01]  /*20900*/  FMUL R13, R132, R2.reuse ;  /* 0x00000002840d7220 */ /* 0x080fe20000400000 */
[----:B------:R-:W-:Y:S01]  /*20910*/  ISETP.GT.AND P6, PT, R0, 0xd9, P1 ;  /* 0x000000d90000780c */ /* 0x000fe20000fc4270 */
[-C--:B------:R-:W-:Y:S01]  /*20920*/  FMUL R133, R133, R2.reuse ;  /* 0x0000000285857220 */ /* 0x080fe20000400000 */
[----:B------:R-:W-:Y:S01]  /*20930*/  F2FP.TF32.F32.PACK_B R131, R131 ;  /* 0x00000083ff83723e */ /* 0x000fe200024050ff */
[----:B------:R0:W-:Y:S01]  /*20940*/  @P2 STG.E desc[UR44][R6.64+0x340], R3 ;  /* 0x0003400306002986 */ /* 0x0001e2000c10192c */
[----:B-1----:R-:W-:Y:S01]  /*20950*/  FMUL R11, R134, R2 ;  /* 0x00000002860b7220 */ /* 0x002fe20000400000 */
[----:B------:R-:W-:Y:S02]  /*20960*/  F2FP.TF32.F32.PACK_B R13, R13 ;  /* 0x0000000dff0d723e */ /* 0x000fe400024050ff */
[----:B------:R-:W-:-:S02]  /*20970*/  ISETP.GT.AND P2, PT, R0, 0xd9, P0 ;  /* 0x000000d90000780c */ /* 0x000fc40000744270 */
[----:B------:R-:W-:Y:S01]  /*20980*/  F2FP.TF32.F32.PACK_B R133, R133 ;  /* 0x00000085ff85723e */ /* 0x000fe200024050ff */
[----:B0-----:R-:W-:Y:S01]  /*20990*/  @P4 IMAD.MOV.U32 R6, RZ, RZ, R8 ;  /* 0x000000ffff064224 */ /* 0x001fe200078e0008 */
[----:B------:R-:W-:Y:S02]  /*209a0*/  @P4 MOV R7, R9 ;  /* 0x0000000900074202 */ /* 0x000fe40000000f00 */
[----:B------:R-:W-:-:S03]  /*209b0*/  F2FP.TF32.F32.PACK_B R11, R11 ;  /* 0x0000000bff0b723e */ /* 0x000fc600024050ff */
[----:B------:R0:W-:Y:S01]  /*209c0*/  @P4 STG.E desc[UR44][R6.64+0x344], R131 ;  /* 0x0003448306004986 */ /* 0x0001e2000c10192c */
[----:B------:R-:W-:-:S03]  /*209d0*/  FMUL R135, R135, R2 ;  /* 0x0000000287877220 */ /* 0x000fc60000400000 */
[----:B------:R1:W-:Y:S01]  /*209e0*/  @P5 STG.E desc[UR44][R4.64+0x360], R13 ;  /* 0x0003600d04005986 */ /* 0x0003e2000c10192c */
[----:B------:R-:W-:-:S03]  /*209f0*/  ISETP.GT.AND P5, PT, R0, 0xe0, P0 ;  /* 0x000000e00000780c */ /* 0x000fc600007a4270 */
[----:B------:R-:W-:Y:S01]  /*20a00*/  @P6 STG.E desc[UR44][R4.64+0x364], R133 ;  /* 0x0003648504006986 */ /* 0x000fe2000c10192c */
[----:B0-----:R-:W-:Y:S02]  /*20a10*/  @P3 IMAD.MOV.U32 R6, RZ, RZ, R8 ;  /* 0x000000ffff063224 */ /* 0x001fe400078e0008 */
[----:B------:R-:W-:Y:S01]  /*20a20*/  @P3 IMAD.MOV.U32 R7, RZ, RZ, R9 ;  /* 0x000000ffff073224 */ /* 0x000fe200078e0009 */
[----:B------:R-:W-:-:S04]  /*20a30*/  ISETP.GT.AND P4, PT, R0, 0xe1, P1 ;  /* 0x000000e10000780c */ /* 0x000fc80000f84270 */
[----:B------:R0:W-:Y:S01]  /*20a40*/  @P3 STG.E desc[UR44][R6.64+0x360], R11 ;  /* 0x0003600b06003986 */ /* 0x0001e2000c10192c */
[----:B------:R-:W-:Y:S01]  /*20a50*/  ISETP.GT.AND P3, PT, R0, 0xe0, P1 ;  /* 0x000000e00000780c */ /* 0x000fe20000f64270 */
[-C--:B------:R-:W-:Y:S01]  /*20a60*/  FMUL R3, R136, R2.reuse ;  /* 0x0000000288037220 */ /* 0x080fe20000400000 */
[----:B------:R-:W-:Y:S01]  /*20a70*/  ISETP.GT.AND P6, PT, R0, 0xe1, P0 ;  /* 0x000000e10000780c */ /* 0x000fe200007c4270 */
[-C--:B------:R-:W-:Y:S01]  /*20a80*/  FMUL R137, R137, R2.reuse ;  /* 0x0000000289897220 */ /* 0x080fe20000400000 */
[----:B------:R-:W-:Y:S01]  /*20a90*/  F2FP.TF32.F32.PACK_B R135, R135 ;  /* 0x00000087ff87723e */ /* 0x000fe200024050ff */
[-C--:B-1----:R-:W-:Y:S01]  /*20aa0*/  FMUL R13, R138, R2.reuse ;  /* 0x000000028a0d7220 */ /* 0x082fe20000400000 */
[----:B------:R-:W-:Y:S01]  /*20ab0*/  F2FP.TF32.F32.PACK_B R3, R3 ;  /* 0x00000003ff03723e */ /* 0x000fe200024050ff */
[----:B0-----:R-:W-:Y:S01]  /*20ac0*/  @P2 IMAD.MOV.U32 R6, RZ, RZ, R8 ;  /* 0x000000ffff062224 */ /* 0x001fe200078e0008 */
[----:B------:R-:W-:Y:S02]  /*20ad0*/  @P2 MOV R7, R9 ;  /* 0x0000000900072202 */ /* 0x000fe40000000f00 */
[----:B------:R-:W-:Y:S01]  /*20ae0*/  F2FP.TF32.F32.PACK_B R137, R137 ;  /* 0x00000089ff89723e */ /* 0x000fe200024050ff */
[----:B------:R-:W-:Y:S01]  /*20af0*/  FMUL R139, R139, R2 ;  /* 0x000000028b8b7220 */ /* 0x000fe20000400000 */
[----:B------:R-:W-:Y:S01]  /*20b00*/  F2FP.TF32.F32.PACK_B R13, R13 ;  /* 0x0000000dff0d723e */ /* 0x000fe200024050ff */
[----:B------:R0:W-:Y:S04]  /*20b10*/  @P2 STG.E desc[UR44][R6.64+0x364], R135 ;  /* 0x0003648706002986 */ /* 0x0001e8000c10192c */
[----:B------:R-:W-:Y:S01]  /*20b20*/  @P3 STG.E desc[UR44][R4.64+0x380], R3 ;  /* 0x0003800304003986 */ /* 0x000fe2000c10192c */
[----:B------:R-:W-:-:S03]  /*20b30*/  F2FP.TF32.F32.PACK_B R139, R139 ;  /* 0x0000008bff8b723e */ /* 0x000fc600024050ff */
[----:B------:R-:W-:Y:S01]  /*20b40*/  @P4 STG.E desc[UR44][R4.64+0x384], R137 ;  /* 0x0003848904004986 */ /* 0x000fe2000c10192c */
[----:B0-----:R-:W-:Y:S02]  /*20b50*/  @P5 IMAD.MOV.U32 R6, RZ, RZ, R8 ;  /* 0x000000ffff065224 */ /* 0x001fe400078e0008 */
[----:B------:R-:W-:-:S05]  /*20b60*/  @P5 IMAD.MOV.U32 R7, RZ, RZ, R9 ;  /* 0x000000ffff075224 */ /* 0x000fca00078e0009 */
[----:B------:R0:W-:Y:S01]  /*20b70*/  @P5 STG.E desc[UR44][R6.64+0x380], R13 ;  /* 0x0003800d06005986 */ /* 0x0001e2000c10192c */
[C---:B------:R-:W-:Y:S02]  /*20b80*/  ISETP.GT.AND P5, PT, R0.reuse, 0xe8, P0 ;  /* 0x000000e80000780c */ /* 0x040fe400007a4270 */
[----:B------:R-:W-:Y:S01]  /*20b90*/  ISETP.GT.AND P2, PT, R0, 0xe8, P1 ;  /* 0x000000e80000780c */ /* 0x000fe20000f44270 */
[----:B0-----:R-:W-:Y:S01]  /*20ba0*/  @P6 IMAD.MOV.U32 R6, RZ, RZ, R8 ;  /* 0x000000ffff066224 */ /* 0x001fe200078e0008 */
[----:B------:R-:W-:Y:S01]  /*20bb0*/  @P6 MOV R7, R9 ;  /* 0x0000000900076202 */ /* 0x000fe20000000f00 */
[----:B------:R-:W-:Y:S01]  /*20bc0*/  FMUL R11, R140, R2 ;  /* 0x000000028c0b7220 */ /* 0x000fe20000400000 */
[----:B------:R-:W-:-:S03]  /*20bd0*/  ISETP.GT.AND P3, PT, R0, 0xe9, P0 ;  /* 0x000000e90000780c */ /* 0x000fc60000764270 */
[----:B------:R0:W-:Y:S01]  /*20be0*/  @P6 STG.E desc[UR44][R6.64+0x384], R139 ;  /* 0x0003848b06006986 */ /* 0x0001e2000c10192c */
[----:B------:R-:W-:Y:S01]  /*20bf0*/  ISETP.GT.AND P6, PT, R0, 0xe9, P1 ;  /* 0x000000e90000780c */ /* 0x000fe20000fc4270 */
[-C--:B------:R-:W-:Y:S01]  /*20c00*/  FMUL R141, R141, R2.reuse ;  /* 0x000000028d8d7220 */ /* 0x080fe20000400000 */
[-C--:B------:R-:W-:Y:S01]  /*20c10*/  FMUL R15, R142, R2.reuse ;  /* 0x000000028e0f7220 */ /* 0x080fe20000400000 */
[----:B------:R-:W-:Y:S02]  /*20c20*/  F2FP.TF32.F32.PACK_B R11, R11 ;  /* 0x0000000bff0b723e */ /* 0x000fe400024050ff */
[----:B------:R-:W-:Y:S02]  /*20c30*/  ISETP.GT.AND P4, PT, R0, 0xf0, P1 ;  /* 0x000000f00000780c */ /* 0x000fe40000f84270 */
[----:B------:R-:W-:Y:S01]  /*20c40*/  F2FP.TF32.F32.PACK_B R141, R141 ;  /* 0x0000008dff8d723e */ /* 0x000fe200024050ff */
[----:B------:R-:W-:Y:S01]  /*20c50*/  FMUL R143, R143, R2 ;  /* 0x000000028f8f7220 */ /* 0x000fe20000400000 */
[----:B------:R-:W-:Y:S01]  /*20c60*/  F2FP.TF32.F32.PACK_B R15, R15 ;  /* 0x0000000fff0f723e */ /* 0x000fe200024050ff */
[----:B0-----:R-:W-:-:S02]  /*20c70*/  @P5 IMAD.MOV.U32 R6, RZ, RZ, R8 ;  /* 0x000000ffff065224 */ /* 0x001fc400078e0008 */
[----:B------:R-:W-:Y:S02]  /*20c80*/  @P5 IMAD.MOV.U32 R7, RZ, RZ, R9 ;  /* 0x000000ffff075224 */ /* 0x000fe400078e0009 */
[----:B------:R-:W-:Y:S01]  /*20c90*/  FMUL R3, R144, R2 ;  /* 0x0000000290037220 */ /* 0x000fe20000400000 */
[----:B------:R-:W-:Y:S01]  /*20ca0*/  @P2 STG.E desc[UR44][R4.64+0x3a0], R11 ;  /* 0x0003a00b04002986 */ /* 0x000fe2000c10192c */
[----:B------:R-:W-:-:S03]  /*20cb0*/  F2FP.TF32.F32.PACK_B R143, R143 ;  /* 0x0000008fff8f723e */ /* 0x000fc600024050ff */
[----:B------:R-:W-:Y:S01]  /*20cc0*/  @P6 STG.E desc[UR44][R4.64+0x3a4], R141 ;  /* 0x0003a48d04006986 */ /* 0x000fe2000c10192c */
[----:B------:R-:W-:-:S03]  /*20cd0*/  F2FP.TF32.F32.PACK_B R3, R3 ;  /* 0x00000003ff03723e */ /* 0x000fc600024050ff */
[----:B------:R0:W-:Y:S01]  /*20ce0*/  @P5 STG.E desc[UR44][R6.64+0x3a0], R15 ;  /* 0x0003a00f06005986 */ /* 0x0001e2000c10192c */
[C---:B------:R-:W-:Y:S02]  /*20cf0*/  ISETP.GT.AND P5, PT, R0.reuse, 0xf0, P0 ;  /* 0x000000f00000780c */ /* 0x040fe400007a4270 */
[----:B------:R-:W-:Y:S01]  /*20d00*/  ISETP.GT.AND P2, PT, R0, 0xf1, P1 ;  /* 0x000000f10000780c */ /* 0x000fe20000f44270 */
[-C--:B------:R-:W-:Y:S01]  /*20d10*/  FMUL R145, R145, R2.reuse ;  /* 0x0000000291917220 */ /* 0x080fe20000400000 */
[----:B0-----:R-:W-:Y:S01]  /*20d20*/  @P3 IMAD.MOV.U32 R6, RZ, RZ, R8 ;  /* 0x000000ffff063224 */ /* 0x001fe200078e0008 */
[----:B------:R-:W-:Y:S01]  /*20d30*/  @P3 MOV R7, R9 ;  /* 0x0000000900073202 */ /* 0x000fe20000000f00 */
[----:B------:R-:W-:-:S04]  /*20d40*/  FMUL R13, R146, R2 ;  /* 0x00000002920d7220 */ /* 0x000fc80000400000 */
[----:B------:R0:W-:Y:S04]  /*20d50*/  @P3 STG.E desc[UR44][R6.64+0x3a4], R143 ;  /* 0x0003a48f06003986 */ /* 0x0001e8000c10192c */
[----:B------:R-:W-:Y:S01]  /*20d60*/  @P4 STG.E desc[UR44][R4.64+0x3c0], R3 ;  /* 0x0003c00304004986 */ /* 0x000fe2000c10192c */
[C---:B------:R-:W-:Y:S02]  /*20d70*/  ISETP.GT.AND P4, PT, R0.reuse, 0xf1, P0 ;  /* 0x000000f10000780c */ /* 0x040fe40000784270 */
[C---:B------:R-:W-:Y:S02]  /*20d80*/  ISETP.GT.AND P3, PT, R0.reuse, 0xf8, P1 ;  /* 0x000000f80000780c */ /* 0x040fe40000f64270 */
[----:B------:R-:W-:Y:S02]  /*20d90*/  F2FP.TF32.F32.PACK_B R145, R145 ;  /* 0x00000091ff91723e */ /* 0x000fe400024050ff */
[C---:B------:R-:W-:Y:S01]  /*20da0*/  ISETP.GT.AND P1, PT, R0.reuse, 0xf9, P1 ;  /* 0x000000f90000780c */ /* 0x040fe20000f24270 */
[----:B0-----:R-:W-:Y:S01]  /*20db0*/  @P5 IMAD.MOV.U32 R6, RZ, RZ, R8 ;  /* 0x000000ffff065224 */ /* 0x001fe200078e0008 */
[----:B------:R-:W-:Y:S01]  /*20dc0*/  ISETP.GT.AND P6, PT, R0, 0xf8, P0 ;  /* 0x000000f80000780c */ /* 0x000fe200007c4270 */
[----:B------:R-:W-:Y:S01]  /*20dd0*/  @P5 IMAD.MOV.U32 R7, RZ, RZ, R9 ;  /* 0x000000ffff075224 */ /* 0x000fe200078e0009 */
[----:B------:R-:W-:Y:S01]  /*20de0*/  F2FP.TF32.F32.PACK_B R13, R13 ;  /* 0x0000000dff0d723e */ /* 0x000fe200024050ff */
[-C--:B------:R-:W-:Y:S01]  /*20df0*/  FMUL R147, R147, R2.reuse ;  /* 0x0000000293937220 */ /* 0x080fe20000400000 */
[-C--:B------:R-:W-:Y:S01]  /*20e00*/  FMUL R19, R148, R2.reuse ;  /* 0x0000000294137220 */ /* 0x080fe20000400000 */
[----:B------:R-:W-:Y:S01]  /*20e10*/  FMUL R149, R149, R2 ;  /* 0x0000000295957220 */ /* 0x000fe20000400000 */
[----:B------:R-:W-:Y:S01]  /*20e20*/  @P2 STG.E desc[UR44][R4.64+0x3c4], R145 ;  /* 0x0003c49104002986 */ /* 0x000fe2000c10192c */
[----:B------:R-:W-:-:S02]  /*20e30*/  ISETP.GT.AND P0, PT, R0, 0xf9, P0 ;  /* 0x000000f90000780c */ /* 0x000fc40000704270 */
[----:B------:R-:W-:Y:S01]  /*20e40*/  F2FP.TF32.F32.PACK_B R147, R147 ;  /* 0x00000093ff93723e */ /* 0x000fe200024050ff */
[----:B------:R0:W-:Y:S01]  /*20e50*/  @P5 STG.E desc[UR44][R6.64+0x3c0], R13 ;  /* 0x0003c00d06005986 */ /* 0x0001e2000c10192c */
[----:B------:R-:W-:Y:S01]  /*20e60*/  F2FP.TF32.F32.PACK_B R19, R19 ;  /* 0x00000013ff13723e */ /* 0x000fe200024050ff */
[-C--:B------:R-:W-:Y:S01]  /*20e70*/  FMUL R21, R150, R2.reuse ;  /* 0x0000000296157220 */ /* 0x080fe20000400000 */
[----:B------:R-:W-:Y:S01]  /*20e80*/  F2FP.TF32.F32.PACK_B R149, R149 ;  /* 0x00000095ff95723e */ /* 0x000fe200024050ff */
[----:B------:R-:W-:Y:S01]  /*20e90*/  FMUL R151, R151, R2 ;  /* 0x0000000297977220 */ /* 0x000fe20000400000 */
[----:B0-----:R-:W-:Y:S01]  /*20ea0*/  @P4 IMAD.MOV.U32 R6, RZ, RZ, R8 ;  /* 0x000000ffff064224 */ /* 0x001fe200078e0008 */
[----:B------:R-:W-:Y:S02]  /*20eb0*/  @P4 MOV R7, R9 ;  /* 0x0000000900074202 */ /* 0x000fe40000000f00 */
[----:B------:R-:W-:-:S03]  /*20ec0*/  F2FP.TF32.F32.PACK_B R21, R21 ;  /* 0x00000015ff15723e */ /* 0x000fc600024050ff */
[----:B------:R-:W-:Y:S01]  /*20ed0*/  @P4 STG.E desc[UR44][R6.64+0x3c4], R147 ;  /* 0x0003c49306004986 */ /* 0x000fe2000c10192c */
[----:B------:R-:W-:-:S03]  /*20ee0*/  F2FP.TF32.F32.PACK_B R151, R151 ;  /* 0x00000097ff97723e */ /* 0x000fc600024050ff */
[----:B------:R-:W-:Y:S04]  /*20ef0*/  @P3 STG.E desc[UR44][R4.64+0x3e0], R19 ;  /* 0x0003e01304003986 */ /* 0x000fe8000c10192c */
[----:B------:R0:W-:Y:S02]  /*20f00*/  @P1 STG.E desc[UR44][R4.64+0x3e4], R149 ;  /* 0x0003e49504001986 */ /* 0x0001e4000c10192c */
[----:B0-----:R-:W-:Y:S02]  /*20f10*/  @P6 IMAD.MOV.U32 R4, RZ, RZ, R8 ;  /* 0x000000ffff046224 */ /* 0x001fe400078e0008 */
[----:B------:R-:W-:-:S05]  /*20f20*/  @P6 IMAD.MOV.U32 R5, RZ, RZ, R9 ;  /* 0x000000ffff056224 */ /* 0x000fca00078e0009 */
[----:B------:R0:W-:Y:S04]  /*20f30*/  @P6 STG.E desc[UR44][R4.64+0x3e0], R21 ;  /* 0x0003e01504006986 */ /* 0x0001e8000c10192c */
[----:B------:R0:W-:Y:S02]  /*20f40*/  @P0 STG.E desc[UR44][R8.64+0x3e4], R151 ;  /* 0x0003e49708000986 */ /* 0x0001e4000c10192c */
.L_x_536:
[----:B------:R-:W-:Y:S05]  /*20f50*/  BSYNC B0 ;  /* 0x0000000000007941 */ /* 0x000fea0003800000 */
.L_x_28:
[----:B0---4-:R-:W4:Y:S01]  /*20f60*/  LDL.LU R4, [R1+0x200] ;  /* 0x0002000001047983 */ /* 0x011f220000300800 */
[----:B------:R-:W-:Y:S01]  /*20f70*/  ULDC UR4, c[0x0][0xc] ;  /* 0x0000030000047ab9 */ /* 0x000fe20000000800 */
[----:B------:R-:W-:Y:S01]  /*20f80*/  ULDC UR5, c[0x0][0x10] ;  /* 0x0000040000057ab9 */ /* 0x000fe20000000800 */
[----:B-----5:R-:W4:Y:S01]  /*20f90*/  LDC R3, c[0x0][0x14] ;  /* 0x00000500ff037b82 */ /* 0x020f220000000800 */
[----:B------:R-:W-:Y:S01]  /*20fa0*/  UIMAD.WIDE.U32 UR4, UR4, UR5, URZ ;  /* 0x00000005040472a5 */ /* 0x000fe2000f8e003f */
[----:B------:R-:W-:Y:S01]  /*20fb0*/  IMAD.MOV.U32 R5, RZ, RZ, R17 ;  /* 0x000000ffff057224 */ /* 0x000fe200078e0011 */
[----:B------:R-:W-:Y:S01]  /*20fc0*/  UMOV UR41, 0xffffffff ;  /* 0xffffffff00297882 */ /* 0x000fe20000000000 */
[----:B------:R-:W-:Y:S01]  /*20fd0*/  UMOV UR42, 0xffffffff ;  /* 0xffffffff002a7882 */ /* 0x000fe20000000000 */
[----:B------:R-:W-:Y:S02]  /*20fe0*/  PRMT R0, RZ, 0x7610, R0 ;  /* 0x00007610ff007816 */ /* 0x000fe40000000000 */
[----:B----4-:R-:W-:-:S04]  /*20ff0*/  IMAD.WIDE.U32 R4, R3, UR4, R4 ;  /* 0x0000000403047c25 */ /* 0x010fc8000f8e0004 */
[----:B------:R-:W-:Y:S02]  /*21000*/  IMAD.MOV.U32 R6, RZ, RZ, R4 ;  /* 0x000000ffff067224 */ /* 0x000fe400078e0004 */
[----:B------:R-:W-:Y:S01]  /*21010*/  IMAD R3, R3, UR5, RZ ;  /* 0x0000000503037c24 */ /* 0x000fe2000f8e02ff */
[----:B------:R-:W-:Y:S02]  /*21020*/  ULDC.64 UR4, c[0x0][0x650] ;  /* 0x0001940000047ab9 */ /* 0x000fe40000000a00 */
[----:B------:R0:W-:Y:S01]  /*21030*/  STL [R1+0x200], R6 ;  /* 0x0002000601007387 */ /* 0x0001e20000100800 */
[----:B------:R-:W-:Y:S02]  /*21040*/  ISETP.GE.U32.AND P0, PT, R4, UR4, PT ;  /* 0x0000000404007c0c */ /* 0x000fe4000bf06070 */
[----:B------:R-:W-:-:S04]  /*21050*/  IADD3 R17, R5, R3, RZ ;  /* 0x0000000305117210 */ /* 0x000fc80007ffe0ff */
[----:B------:R-:W-:-:S13]  /*21060*/  ISETP.GE.U32.AND.EX P0, PT, R17, UR5, PT, P0 ;  /* 0x0000000511007c0c */ /* 0x000fda000bf06100 */
[----:B0-----:R-:W-:Y:S05]  /*21070*/  @P0 BRA `(.L_x_537) ;  /* 0x0000000400880947 */ /* 0x001fea0003800000 */
[----:B------:R-:W0:Y:S01]  /*21080*/  S2UR UR6, SR_CTAID.X ;  /* 0x00000000000679c3 */ /* 0x000e220000002500 */
[----:B------:R-:W-:Y:S01]  /*21090*/  ULDC.64 UR12, c[0x0][0x628] ;  /* 0x00018a00000c7ab9 */ /* 0x000fe20000000a00 */
[----:B------:R-:W-:Y:S01]  /*210a0*/  ULDC UR4, c[0x0][0x150] ;  /* 0x0000540000047ab9 */ /* 0x000fe20000000800 */
[----:B------:R-:W-:Y:S01]  /*210b0*/  ISETP.NE.U32.AND P0, PT, RZ, UR12, PT ;  /* 0x0000000cff007c0c */ /* 0x000fe2000bf05070 */
[----:B------:R-:W-:Y:S01]  /*210c0*/  ULDC UR15, c[0x0][0x630] ;  /* 0x00018c00000f7ab9 */ /* 0x000fe20000000800 */
[C---:B------:R-:W-:Y:S01]  /*210d0*/  R2UR UR16, R6.reuse ;  /* 0x00000000061072ca */ /* 0x040fe200000e0000 */
[----:B------:R-:W-:Y:S01]  /*210e0*/  ULDC UR19, c[0x0][0x154] ;  /* 0x0000550000137ab9 */ /* 0x000fe20000000800 */
[----:B------:R-:W-:Y:S01]  /*210f0*/  ISETP.NE.AND.EX P0, PT, RZ, UR13, PT, P0 ;  /* 0x0000000dff007c0c */ /* 0x000fe2000bf05300 */
[----:B------:R-:W4:Y:S01]  /*21100*/  S2UR UR18, SR_CTAID.Y ;  /* 0x00000000001279c3 */ /* 0x000f220000002600 */
[----:B------:R-:W-:Y:S02]  /*21110*/  R2UR UR17, R17 ;  /* 0x00000000111172ca */ /* 0x000fe400000e0000 */
[----:B------:R-:W-:-:S02]  /*21120*/  R2UR UR10, R6 ;  /* 0x00000000060a72ca */ /* 0x000fc400000e0000 */
[----:B------:R-:W-:Y:S02]  /*21130*/  R2UR UR11, R17 ;  /* 0x00000000110b72ca */ /* 0x000fe400000e0000 */
[----:B0-----:R-:W-:-:S05]  /*21140*/  I2FP.F32.U32 R0, UR6 ;  /* 0x0000000600007c45 */ /* 0x001fca0008201000 */
[----:B------:R-:W-:-:S04]  /*21150*/  FMUL R0, R0, UR4 ;  /* 0x0000000400007c20 */ /* 0x000fc80008400000 */
[----:B------:R0:W0:Y:S01]  /*21160*/  F2I.U32.TRUNC.NTZ R3, R0 ;  /* 0x0000000000037305 */ /* 0x000022000020f000 */
[----:B----4-:R-:W-:Y:S05]  /*21170*/  @!P0 BRA `(.L_x_538) ;  /* 0x0000000000308947 */ /* 0x010fea0003800000 */
        /* <DEDUP_REMOVED lines=12> */
.L_x_538:
[----:B------:R-:W-:Y:S01]  /*21240*/  USHF.R.U64 UR42, UR10, UR15, UR11 ;  /* 0x0000000f0a2a7299 */ /* 0x000fe2000800120b */
[----:B0-----:R-:W-:Y:S01]  /*21250*/  I2FP.F32.U32 R0, UR18 ;  /* 0x0000001200007c45 */ /* 0x001fe20008201000 */
[----:B------:R-:W-:Y:S02]  /*21260*/  USHF.R.U32.HI UR4, URZ, UR15, UR11 ;  /* 0x0000000f3f047299 */ /* 0x000fe4000801160b */
        /* <DEDUP_REMOVED lines=8> */
[----:B------:R-:W-:Y:S01]  /*212f0*/  UIMAD.WIDE.U32 UR8, UR10, UR12, UR8 ;  /* 0x0000000c0a0872a5 */ /* 0x000fe2000f8e0008 */
[----:B------:R-:W-:Y:S01]  /*21300*/  R2UR UR12, R3 ;  /* 0x00000000030c72ca */ /* 0x000fe200000e0000 */
[----:B------:R-:W-:Y:S01]  /*21310*/  UIMAD UR10, UR10, UR13, UR4 ;  /* 0x0000000d0a0a72a4 */ /* 0x000fe2000f8e0204 */
[----:B------:R-:W-:Y:S01]  /*21320*/  ULDC UR11, c[0x0][0x618] ;  /* 0x00018600000b7ab9 */ /* 0x000fe20000000800 */
[----:B------:R-:W-:Y:S02]  /*21330*/  ULDC UR21, c[0x0][0x658] ;  /* 0x0001960000157ab9 */ /* 0x000fe40000000800 */
[----:B------:R-:W-:Y:S01]  /*21340*/  UIADD3 UR9, UR9, UR10, URZ ;  /* 0x0000000a09097290 */ /* 0x000fe2000fffe03f */
[----:B------:R-:W-:Y:S01]  /*21350*/  UMOV UR15, 0xffffffff ;  /* 0xffffffff000f7882 */ /* 0x000fe20000000000 */
[----:B------:R-:W-:Y:S01]  /*21360*/  ULDC.64 UR4, c[0x0][0x640] ;  /* 0x0001900000047ab9 */ /* 0x000fe20000000a00 */
[----:B------:R-:W-:Y:S01]  /*21370*/  USHF.L.U32 UR15, UR15, UR21, URZ ;  /* 0x000000150f0f7299 */ /* 0x000fe2000800063f */
[----:B------:R-:W-:Y:S01]  /*21380*/  ISETP.NE.U32.AND P0, PT, RZ, UR4, PT ;  /* 0x00000004ff007c0c */ /* 0x000fe2000bf05070 */
[----:B------:R-:W-:-:S02]  /*21390*/  USHF.R.U64 UR16, UR8, UR11, UR9 ;  /* 0x0000000b08107299 */ /* 0x000fc40008001209 */
[----:B------:R-:W-:Y:S01]  /*213a0*/  USHF.R.U32.HI UR8, URZ, UR11, UR9 ;  /* 0x0000000b3f087299 */ /* 0x000fe20008011609 */
[----:B0-----:R-:W-:Y:S01]  /*213b0*/  R2UR UR14, R0 ;  /* 0x00000000000e72ca */ /* 0x001fe200000e0000 */
[----:B------:R-:W-:Y:S01]  /*213c0*/  ULDC UR17, c[0x0][0x608] ;  /* 0x0001820000117ab9 */ /* 0x000fe20000000800 */
[----:B------:R-:W-:Y:S01]  /*213d0*/  ULOP3.LUT UR40, URZ, UR15, URZ, 0x33, !UPT ;  /* 0x0000000f3f287292 */ /* 0x000fe2000f8e333f */
[----:B------:R-:W-:Y:S01]  /*213e0*/  ISETP.NE.AND.EX P0, PT, RZ, UR5, PT, P0 ;  /* 0x00000005ff007c0c */ /* 0x000fe2000bf05300 */
[----:B------:R-:W-:Y:S02]  /*213f0*/  USHF.R.U64 UR15, UR16, UR17, UR8 ;  /* 0x00000011100f7299 */ /* 0x000fe40008001208 */
[----:B------:R-:W-:Y:S02]  /*21400*/  USHF.R.U32.HI UR8, URZ, UR17, UR8 ;  /* 0x000000113f087299 */ /* 0x000fe40008011608 */
[----:B------:R-:W-:Y:S02]  /*21410*/  UIADD3 UR12, -UR12, URZ, URZ ;  /* 0x0000003f0c0c7290 */ /* 0x000fe4000fffe13f */
[----:B------:R-:W-:Y:S01]  /*21420*/  USHF.R.U64 UR17, UR15, UR21, UR8 ;  /* 0x000000150f117299 */ /* 0x000fe20008001208 */
[----:B------:R-:W-:Y:S01]  /*21430*/  UMOV UR19, 0x1 ;  /* 0x0000000100137882 */ /* 0x000fe20000000000 */
[----:B------:R-:W-:Y:S01]  /*21440*/  ULDC UR13, c[0x0][0x144] ;  /* 0x00005100000d7ab9 */ /* 0x000fe20000000800 */
[----:B------:R-:W-:Y:S01]  /*21450*/  ULDC UR7, c[0x0][0x600] ;  /* 0x0001800000077ab9 */ /* 0x000fe20000000800 */
[----:B------:R-:W-:-:S02]  /*21460*/  USHF.L.U32 UR24, UR19, UR21, URZ ;  /* 0x0000001513187299 */ /* 0x000fc4000800063f */
[----:B------:R-:W-:Y:S02]  /*21470*/  USHF.R.U32.HI UR8, URZ, UR21, UR8 ;  /* 0x000000153f087299 */ /* 0x000fe40008011608 */
[----:B------:R-:W-:Y:S02]  /*21480*/  UIMAD UR21, UR13, UR12, UR6 ;  /* 0x0000000c0d1572a4 */ /* 0x000fe4000f8e0206 */
[----:B------:R-:W-:Y:S02]  /*21490*/  UIADD3 UR20, UR7, -0x1, URZ ;  /* 0xffffffff07147890 */ /* 0x000fe4000fffe03f */
[----:B------:R-:W-:Y:S01]  /*214a0*/  UIADD3 UR19, -UR14, URZ, URZ ;  /* 0x0000003f0e137290 */ /* 0x000fe2000fffe13f */
        /* <DEDUP_REMOVED lines=17> */
.L_x_539:
[----:B------:R-:W-:Y:S01]  /*215c0*/  UISETP.NE.AND UP0, UPT, UR39, URZ, UPT ;  /* 0x0000003f2700728c */ /* 0x000fe2000bf05270 */
[----:B------:R-:W-:Y:S01]  /*215d0*/  IMAD.MOV.U32 R0, RZ, RZ, 0x1 ;  /* 0x00000001ff007424 */ /* 0x000fe200078e00ff */
[----:B------:R-:W-:Y:S02]  /*215e0*/  USHF.R.U64 UR4, UR6, UR22, UR8 ;  /* 0x0000001606047299 */ /* 0x000fe40008001208 */
[----:B------:R-:W-:Y:S02]  /*215f0*/  ULOP3.LUT UR40, UR15, UR40, URZ, 0xc0, !UPT ;  /* 0x000000280f287292 */ /* 0x000fe4000f8ec03f */
[----:B------:R-:W-:Y:S02]  /*21600*/  UIADD3 UR5, -UR4, URZ, URZ ;  /* 0x0000003f04057290 */ /* 0x000fe4000fffe13f */
[----:B------:R-:W-:Y:S02]  /*21610*/  UIMAD UR40, UR24, UR4, UR40 ;  /* 0x00000004182872a4 */ /* 0x000fe4000f8e0228 */
[----:B------:R-:W-:-:S02]  /*21620*/  ULOP3.LUT UR16, UR16, UR20, URZ, 0xc0, !UPT ;  /* 0x0000001410107292 */ /* 0x000fc4000f8ec03f */
[----:B------:R-:W-:Y:S02]  /*21630*/  @UP0 UIMAD UR21, UR25, UR19, UR18 ;  /* 0x00000013191502a4 */ /* 0x000fe4000f8e0212 */
[----:B------:R-:W-:-:S03]  /*21640*/  UIMAD UR4, UR5, UR23, UR17 ;  /* 0x00000017050472a4 */ /* 0x000fc6000f8e0211 */
[----:B------:R-:W-:Y:S01]  /*21650*/  ULDC UR5, c[0x0][0x610] ;  /* 0x0001840000057ab9 */ /* 0x000fe20000000800 */
[----:B------:R-:W-:Y:S02]  /*21660*/  UIMAD UR4, UR4, UR7, UR16 ;  /* 0x00000007040472a4 */ /* 0x000fe4000f8e0210 */
[----:B------:R-:W-:-:S04]  /*21670*/  UIMAD UR40, UR40, UR5, UR21 ;  /* 0x00000005282872a4 */ /* 0x000fc8000f8e0215 */
[----:B------:R-:W-:Y:S02]  /*21680*/  USEL UR41, UR4, UR40, !UP0 ;  /* 0x0000002804297287 */ /* 0x000fe4000c000000 */
[----:B------:R-:W-:-:S12]  /*21690*/  USEL UR40, UR40, UR4, !UP0 ;  /* 0x0000000428287287 */ /* 0x000fd8000c000000 */
.L_x_537:
[----:B------:R-:W-:-:S13]  /*216a0*/  LOP3.LUT P0, RZ, R0, 0xff, RZ, 0xc0, !PT ;  /* 0x000000ff00ff7812 */ /* 0x000fda000780c0ff */
[----:B------:R-:W-:Y:S05]  /*216b0*/  @P0 BRA `(.L_x_540) ;  /* 0xfffffdf800a80947 */ /* 0x000fea000383ffff */
[----:B------:R-:W-:Y:S05]  /*216c0*/  EXIT ;  /* 0x000000000000794d */ /* 0x000fea0003800000 */
.L_x_3:
[----:B------:R-:W2:Y:S01]  /*216d0*/  LDL R4, [R1+0x200] ;  /* 0x0002000001047983 */ /* 0x000ea20000100800 */
[----:B------:R-:W-:Y:S01]  /*216e0*/  ULDC.64 UR8, c[0x0][0x650] ;  /* 0x0001940000087ab9 */ /* 0x000fe20000000a00 */
[----:B------:R-:W-:Y:S01]  /*216f0*/  PRMT R0, RZ, 0x7610, R0 ;  /* 0x00007610ff007816 */ /* 0x000fe20000000000 */
[----:B------:R-:W-:Y:S01]  /*21700*/  IMAD.MOV.U32 R3, RZ, RZ, -0x1 ;  /* 0xffffffffff037424 */ /* 0x000fe200078e00ff */
[----:B------:R-:W-:Y:S01]  /*21710*/  MOV R2, 0xffffffff ;  /* 0xffffffff00027802 */ /* 0x000fe20000000f00 */
[----:B------:R-:W-:Y:S01]  /*21720*/  IMAD.MOV.U32 R10, RZ, RZ, -0x1 ;  /* 0xffffffffff0a7424 */ /* 0x000fe200078e00ff */
[----:B--2---:R-:W-:-:S04]  /*21730*/  ISETP.GE.U32.AND P0, PT, R4, UR8, PT ;  /* 0x0000000804007c0c */ /* 0x004fc8000bf06070 */
[----:B------:R-:W-:-:S13]  /*21740*/  ISETP.GE.U32.AND.EX P0, PT, R17, UR9, PT, P0 ;  /* 0x0000000911007c0c */ /* 0x000fda000bf06100 */
[----:B------:R-:W-:Y:S05]  /*21750*/  @P0 BRA `(.L_x_541) ;  /* 0x00000004008c0947 */ /* 0x000fea0003800000 */
[----:B------:R-:W-:Y:S01]  /*21760*/  I2FP.F32.U32 R0, UR4 ;  /* 0x0000000400007c45 */ /* 0x000fe20008201000 */
[----:B0-----:R-:W-:Y:S01]  /*21770*/  ULDC.64 UR16, c[0x0][0x628] ;  /* 0x00018a0000107ab9 */ /* 0x001fe20000000a00 */
        /* <DEDUP_REMOVED lines=24> */
.L_x_542:
        /* <DEDUP_REMOVED lines=24> */
[----:B------:R-:W-:Y:S01]  /*21a80*/  UMOV UR19, 0x1 ;  /* 0x0000000100137882 */ /* 0x000fe20000000000 */
[----:B------:R-:W-:Y:S01]  /*21a90*/  ULDC UR20, c[0x0][0x608] ;  /* 0x0001820000147ab9 */ /* 0x000fe20000000800 */
[----:B------:R-:W-:Y:S01]  /*21aa0*/  USHF.L.U32 UR26, UR19, UR23, URZ ;  /* 0x00000017131a7299 */ /* 0x000fe2000800063f */
[----:B------:R-:W-:Y:S01]  /*21ab0*/  ISETP.NE.AND.EX P0, PT, RZ, UR9, PT, P0 ;  /* 0x00000009ff007c0c */ /* 0x000fe2000bf05300 */
[----:B------:R-:W-:Y:S02]  /*21ac0*/  USHF.R.U64 UR19, UR18, UR20, UR11 ;  /* 0x0000001412137299 */ /* 0x000fe4000800120b */
[----:B------:R-:W-:Y:S02]  /*21ad0*/  USHF.R.U32.HI UR11, URZ, UR20, UR11 ;  /* 0x000000143f0b7299 */ /* 0x000fe4000801160b */
[----:B------:R-:W-:-:S02]  /*21ae0*/  UIADD3 UR15, -UR15, URZ, URZ ;  /* 0x0000003f0f0f7290 */ /* 0x000fc4000fffe13f */
[----:B------:R-:W-:Y:S01]  /*21af0*/  USHF.R.U64 UR20, UR19, UR23, UR11 ;  /* 0x0000001713147299 */ /* 0x000fe2000800120b */
[----:B------:R-:W-:Y:S01]  /*21b00*/  ULDC UR16, c[0x0][0x144] ;  /* 0x0000510000107ab9 */ /* 0x000fe20000000800 */
[----:B------:R-:W-:Y:S01]  /*21b10*/  ULDC UR6, c[0x0][0x600] ;  /* 0x0001800000067ab9 */ /* 0x000fe20000000800 */
[----:B------:R-:W-:Y:S02]  /*21b20*/  USHF.R.U32.HI UR11, URZ, UR23, UR11 ;  /* 0x000000173f0b7299 */ /* 0x000fe4000801160b */
[----:B------:R-:W-:Y:S02]  /*21b30*/  UIMAD UR23, UR16, UR15, UR4 ;  /* 0x0000000f101772a4 */ /* 0x000fe4000f8e0204 */
[----:B------:R-:W-:Y:S02]  /*21b40*/  UIADD3 UR22, UR6, -0x1, URZ ;  /* 0xffffffff06167890 */ /* 0x000fe4000fffe03f */
[----:B------:R-:W-:Y:S02]  /*21b50*/  ULOP3.LUT UR27, URZ, UR13, URZ, 0x33, !UPT ;  /* 0x0000000d3f1b7292 */ /* 0x000fe4000f8e333f */
        /* <DEDUP_REMOVED lines=18> */
.L_x_543:
[----:B------:R-:W-:Y:S01]  /*21c80*/  UISETP.NE.AND UP0, UPT, UR39, URZ, UPT ;  /* 0x0000003f2700728c */ /* 0x000fe2000bf05270 */
[----:B------:R-:W-:Y:S01]  /*21c90*/  IMAD.MOV.U32 R0, RZ, RZ, 0x1 ;  /* 0x00000001ff007424 */ /* 0x000fe200078e00ff */
[----:B------:R-:W-:Y:S01]  /*21ca0*/  USHF.R.U64 UR8, UR4, UR24, UR11 ;  /* 0x0000001804087299 */ /* 0x000fe2000800120b */
[----:B------:R-:W-:Y:S01]  /*21cb0*/  IMAD.U32 R10, RZ, RZ, UR5 ;  /* 0x00000005ff0a7e24 */ /* 0x000fe2000f8e00ff */
[----:B------:R-:W-:Y:S02]  /*21cc0*/  ULOP3.LUT UR4, UR19, UR27, URZ, 0xc0, !UPT ;  /* 0x0000001b13047292 */ /* 0x000fe4000f8ec03f */
[----:B------:R-:W-:Y:S02]  /*21cd0*/  ULOP3.LUT UR18, UR18, UR22, URZ, 0xc0, !UPT ;  /* 0x0000001612127292 */ /* 0x000fe4000f8ec03f */
[----:B------:R-:W-:-:S03]  /*21ce0*/  UIMAD UR4, UR26, UR8, UR4 ;  /* 0x000000081a0472a4 */ /* 0x000fc6000f8e0204 */
[----:B------:R-:W-:Y:S02]  /*21cf0*/  @UP0 UIMAD UR23, UR28, UR21, UR7 ;  /* 0x000000151c1702a4 */ /* 0x000fe4000f8e0207 */
[----:B------:R-:W-:-:S03]  /*21d00*/  UIADD3 UR7, -UR8, URZ, URZ ;  /* 0x0000003f08077290 */ /* 0x000fc6000fffe13f */
[----:B------:R-:W-:Y:S01]  /*21d10*/  ULDC UR8, c[0x0][0x610] ;  /* 0x0001840000087ab9 */ /* 0x000fe20000000800 */
[----:B------:R-:W-:Y:S02]  /*21d20*/  UIMAD UR7, UR7, UR25, UR20 ;  /* 0x00000019070772a4 */ /* 0x000fe4000f8e0214 */
[----:B------:R-:W-:Y:S02]  /*21d30*/  UIMAD UR4, UR4, UR8, UR23 ;  /* 0x00000008040472a4 */ /* 0x000fe4000f8e0217 */
[----:B------:R-:W-:-:S04]  /*21d40*/  UIMAD UR7, UR7, UR6, UR18 ;  /* 0x00000006070772a4 */ /* 0x000fc8000f8e0212 */
[----:B------:R-:W-:Y:S02]  /*21d50*/  USEL UR6, UR7, UR4, !UP0 ;  /* 0x0000000407067287 */ /* 0x000fe4000c000000 */
[----:B------:R-:W-:-:S04]  /*21d60*/  USEL UR4, UR4, UR7, !UP0 ;  /* 0x0000000704047287 */ /* 0x000fc8000c000000 */
[----:B------:R-:W-:Y:S02]  /*21d70*/  MOV R2, UR6 ;  /* 0x0000000600027c02 */ /* 0x000fe40008000f00 */
[----:B------:R-:W-:-:S07]  /*21d80*/  IMAD.U32 R3, RZ, RZ, UR4 ;  /* 0x00000004ff037e24 */ /* 0x000fce000f8e00ff */
.L_x_541:
[----:B------:R-:W-:-:S08]  /*21d90*/  NOP ;  /* 0x0000000000007918 */ /* 0x000fd00000000000 */
[----:B0-----:R-:W0:-:S00]  /*21da0*/  USETMAXREG.DEALLOC.CTAPOOL 0x18 ;  /* 0x00000018000079c8 */ /* 0x001e0000080e0500 */
[----:B------:R-:W-:-:S13]  /*21db0*/  ISETP.NE.AND P0, PT, RZ, UR10, PT ;  /* 0x0000000aff007c0c */ /* 0x000fda000bf05270 */
[----:B------:R-:W-:Y:S05]  /*21dc0*/  @P0 EXIT ;  /* 0x000000000000094d */ /* 0x000fea0003800000 */
[----:B0-----:R-:W-:Y:S01]  /*21dd0*/  LOP3.LUT P0, RZ, R0, 0xff, RZ, 0xc0, !PT ;  /* 0x000000ff00ff7812 */ /* 0x001fe2000780c0ff */
[----:B------:R-:W-:Y:S02]  /*21de0*/  IMAD.MOV.U32 R6, RZ, RZ, 0x1 ;  /* 0x00000001ff067424 */ /* 0x000fe400078e00ff */
[----:B------:R-:W-:-:S10]  /*21df0*/  IMAD.MOV.U32 R7, RZ, RZ, RZ ;  /* 0x000000ffff077224 */ /* 0x000fd400078e00ff */
[----:B------:R-:W-:Y:S05]  /*21e00*/  @!P0 BRA `(.L_x_544) ;  /* 0x0000000c00888947 */ /* 0x000fea0003800000 */
[----:B------:R-:W0:Y:S01]  /*21e10*/  LDC R0, c[0x0][0x28c] ;  /* 0x0000a300ff007b82 */ /* 0x000e220000000800 */
[----:B------:R-:W1:Y:S01]  /*21e20*/  S2R R4, SR_TID.X ;  /* 0x0000000000047919 */ /* 0x000e620000002100 */
[----:B------:R-:W-:Y:S01]  /*21e30*/  ULDC UR5, c[0x0][0x658] ;  /* 0x0001960000057ab9 */ /* 0x000fe20000000800 */
[----:B------:R-:W-:Y:S01]  /*21e40*/  UMOV UR7, 0xffffffff ;  /* 0xffffffff00077882 */ /* 0x000fe20000000000 */
[----:B------:R-:W-:Y:S01]  /*21e50*/  ULDC UR6, c[0x0][0xc] ;  /* 0x0000030000067ab9 */ /* 0x000fe20000000800 */
[----:B------:R-:W-:Y:S01]  /*21e60*/  USHF.L.U32 UR9, UR7, UR5, URZ ;  /* 0x0000000507097299 */ /* 0x000fe2000800063f */
[----:B------:R-:W-:Y:S01]  /*21e70*/  BSSY B0, `(.L_x_544) ;  /* 0x00000db000007945 */ /* 0x000fe20003800000 */
[----:B------:R-:W-:Y:S01]  /*21e80*/  UMOV UR8, 0x1 ;  /* 0x0000000100087882 */ /* 0x000fe20000000000 */
[----:B------:R-:W-:Y:S01]  /*21e90*/  ULDC UR7, c[0x0][0x10] ;  /* 0x0000040000077ab9 */ /* 0x000fe20000000800 */
[----:B------:R-:W-:Y:S01]  /*21ea0*/  USHF.L.U32 UR5, UR8, UR5, URZ ;  /* 0x0000000508057299 */ /* 0x000fe2000800063f */
[----:B------:R-:W-:Y:S01]  /*21eb0*/  IMAD.MOV.U32 R9, RZ, RZ, 0x1 ;  /* 0x00000001ff097424 */ /* 0x000fe200078e00ff */
[----:B------:R-:W-:Y:S01]  /*21ec0*/  UIMAD.WIDE.U32 UR6, UR6, UR7, URZ ;  /* 0x00000007060672a5 */ /* 0x000fe2000f8e003f */
[----:B------:R-:W-:Y:S01]  /*21ed0*/  IMAD.MOV.U32 R6, RZ, RZ, 0x1 ;  /* 0x00000001ff067424 */ /* 0x000fe200078e00ff */
[----:B------:R-:W-:Y:S01]  /*21ee0*/  ULDC UR8, c[0x0][0x14] ;  /* 0x0000050000087ab9 */ /* 0x000fe20000000800 */
[----:B------:R-:W-:Y:S01]  /*21ef0*/  MOV R7, RZ ;  /* 0x000000ff00077202 */ /* 0x000fe20000000f00 */
[----:B------:R-:W-:-:S02]  /*21f00*/  UIMAD.WIDE.U32 UR30, UR6, UR8, URZ ;  /* 0x00000008061e72a5 */ /* 0x000fc4000f8e003f */
[----:B------:R-:W-:Y:S01]  /*21f10*/  UIMAD UR7, UR7, UR8, URZ ;  /* 0x00000008070772a4 */ /* 0x000fe2000f8e023f */
[----:B------:R-:W-:Y:S01]  /*21f20*/  ULDC UR4, c[0x0][0x600] ;  /* 0x0001800000047ab9 */ /* 0x000fe20000000800 */
[----:B------:R-:W-:Y:S02]  /*21f30*/  ULOP3.LUT UR13, UR38, 0x2, URZ, 0xfc, !UPT ;  /* 0x00000002260d7892 */ /* 0x000fe4000f8efc3f */
[----:B------:R-:W-:Y:S01]  /*21f40*/  UIADD3 UR4, UR4, -0x1, URZ ;  /* 0xffffffff04047890 */ /* 0x000fe2000fffe03f */
[----:B0-----:R-:W-:Y:S01]  /*21f50*/  IADD3 R0, R0, 0x3f, RZ ;  /* 0x0000003f00007810 */ /* 0x001fe20007ffe0ff */
[----:B------:R-:W-:Y:S02]  /*21f60*/  ULOP3.LUT UR6, URZ, UR9, URZ, 0x33, !UPT ;  /* 0x000000093f067292 */ /* 0x000fe4000f8e333f */
[----:B------:R-:W-:Y:S01]  /*21f70*/  UIADD3 UR7, UR31, UR7, URZ ;  /* 0x000000071f077290 */ /* 0x000fe2000fffe03f */
[----:B------:R-:W-:Y:S01]  /*21f80*/  SHF.R.S32.HI R5, RZ, 0x1f, R0 ;  /* 0x0000001fff057819 */ /* 0x000fe20000011400 */
[----:B------:R-:W-:-:S03]  /*21f90*/  ULDC.64 UR40, c[0x0][0x198] ;  /* 0x0000660000287ab9 */ /* 0x000fc60000000a00 */
[----:B------:R-:W-:Y:S02]  /*21fa0*/  LEA.HI R0, R5, R0, RZ, 0x6 ;  /* 0x0000000005007211 */ /* 0x000fe400078f30ff */
[C---:B-1----:R-:W-:Y:S02]  /*21fb0*/  LOP3.LUT P2, RZ, R4.reuse, 0x7f, RZ, 0xc0, !PT ;  /* 0x0000007f04ff7812 */ /* 0x042fe4000784c0ff */
[----:B------:R-:W-:Y:S02]  /*21fc0*/  SHF.R.S32.HI R0, RZ, 0x6, R0 ;  /* 0x00000006ff007819 */ /* 0x000fe40000011400 */
[----:B------:R-:W-:-:S03]  /*21fd0*/  LOP3.LUT P0, RZ, R4, 0x1f, RZ, 0xc0, !PT ;  /* 0x0000001f04ff7812 */ /* 0x000fc6000780c0ff */
[----:B------:R-:W-:Y:S01]  /*21fe0*/  VIADD R16, R0, 0x1 ;  /* 0x0000000100107836 */ /* 0x000fe20000000000 */
[----:B------:R-:W-:-:S13]  /*21ff0*/  PLOP3.LUT P0, PT, P0, P2, PT, 0x8a, 0x0 ;  /* 0x000000000000781c */ /* 0x000fda0000705172 */
.L_x_556:
[----:B------:R-:W-:-:S03]  /*22000*/  UMOV UR8, 0xffffffff ;  /* 0xffffffff00087882 */ /* 0x000fc60000000000 */
[----:B------:R-:W-:Y:S05]  /*22010*/  BRA.DIV UR8, `(.L_x_545) ;  /* 0x0000001208607947 */ /* 0x000fea000b800000 */
[----:B------:R-:W-:-:S13]  /*22020*/  ELECT P6, URZ, PT ;  /* 0x00000000003f782f */ /* 0x000fda00038c0000 */
.L_x_570:
[----:B------:R-:W0:Y:S01]  /*22030*/  LDC R4, c[0x0][0x28c] ;  /* 0x0000a300ff047b82 */ /* 0x000e220000000800 */
[----:B------:R-:W-:Y:S01]  /*22040*/  BSSY B1, `(.L_x_546) ;  /* 0x0000042000017945 */ /* 0x000fe20003800000 */
[----:B0-----:R-:W-:-:S13]  /*22050*/  ISETP.LT.OR P6, PT, R4, 0x1, !P6 ;  /* 0x000000010400780c */ /* 0x001fda00077c1670 */
[----:B------:R-:W-:Y:S05]  /*22060*/  @P6 BRA `(.L_x_547) ;  /* 0x0000000000fc6947 */ /* 0x000fea0003800000 */
[----:B------:R-:W-:Y:S01]  /*22070*/  SHF.L.U32 R5, R2, 0x8, RZ ;  /* 0x0000000802057819 */ /* 0x000fe200000006ff */
[----:B------:R-:W-:Y:S01]  /*22080*/  IMAD.SHL.U32 R3, R3, 0x100, RZ ;  /* 0x0000010003037824 */ /* 0x000fe200078e00ff */
[----:B------:R-:W-:Y:S01]  /*22090*/  MOV R2, R6 ;  /* 0x0000000600027202 */ /* 0x000fe20000000f00 */
[----:B------:R-:W-:Y:S02]  /*220a0*/  IMAD.MOV.U32 R13, RZ, RZ, RZ ;  /* 0x000000ffff0d7224 */ /* 0x000fe400078e00ff */
[----:B------:R-:W-:Y:S02]  /*220b0*/  IMAD.MOV.U32 R4, RZ, RZ, R16 ;  /* 0x000000ffff047224 */ /* 0x000fe400078e0010 */
[----:B------:R-:W-:-:S07]  /*220c0*/  IMAD.MOV.U32 R8, RZ, RZ, R7 ;  /* 0x000000ffff087224 */ /* 0x000fce00078e0007 */
.L_x_551:
[----:B------:R-:W0:Y:S01]  /*220d0*/  S2R R12, SR_CgaCtaId ;  /* 0x00000000000c7919 */ /* 0x000e220000008800 */
[----:B------:R-:W-:-:S04]  /*220e0*/  MOV R11, 0x400 ;  /* 0x00000400000b7802 */ /* 0x000fc80000000f00 */
[----:B0-----:R-:W-:Y:S02]  /*220f0*/  LEA R15, R12, R11, 0x18 ;  /* 0x0000000b0c0f7211 */ /* 0x001fe400078ec0ff */
[----:B------:R-:W-:Y:S01]  /*22100*/  SHF.L.U32 R11, R2, 0x1f, RZ ;  /* 0x0000001f020b7819 */ /* 0x000fe200000006ff */
[----:B------:R-:W0:Y:S02]  /*22110*/  @!P2 LDC R12, c[0x0][0x500] ;  /* 0x00014000ff0cab82 */ /* 0x000e240000000800 */
[----:B------:R-:W-:-:S04]  /*22120*/  IMAD R14, R8, 0x8, R15 ;  /* 0x00000008080e7824 */ /* 0x000fc800078e020f */
[----:B------:R-:W1:Y:S02]  /*22130*/  SYNCS.PHASECHK.TRANS64.TRYWAIT P1, [R14+URZ+0x38], R11 ;  /* 0x0000380b0e0075a7 */ /* 0x000e64000802017f */
[----:B-1----:R-:W-:Y:S05]  /*22140*/  @!P1 BRA `(.L_x_548) ;  /* 0x0000001000349947 */ /* 0x002fea0003800000 */
.L_x_571:
[----:B------:R-:W-:Y:S01]  /*22150*/  UPRMT UR8, UR13, 0x9910, URZ ;  /* 0x000099100d087896 */ /* 0x000fe2000800003f */
[----:B0-----:R0:W-:Y:S03]  /*22160*/  @!P2 SYNCS.ARRIVE.TRANS64 RZ, [R14+URZ], R12 ;  /* 0x0000000c0effa9a7 */ /* 0x0011e6000800003f */
[----:B------:R-:W-:-:S06]  /*22170*/  UISETP.NE.AND UP0, UPT, UR8, 0x2, UPT ;  /* 0x000000020800788c */ /* 0x000fcc000bf05270 */
[----:B------:R-:W-:-:S13]  /*22180*/  PLOP3.LUT P1, PT, PT, PT, UP0, 0x80, 0x0 ;  /* 0x000000000000781c */ /* 0x000fda0003f2f008 */
[----:B0-----:R-:W-:Y:S05]  /*22190*/  @P1 BRA `(.L_x_549) ;  /* 0x0000000000041947 */ /* 0x001fea0003800000 */
[----:B------:R-:W-:Y:S01]  /*221a0*/  BPT.TRAP 0x1 ;  /* 0x000000040000795c */ /* 0x000fe20000300000 */
.L_x_549:
[----:B------:R-:W-:Y:S05]  /*221b0*/  @P0 BRA `(.L_x_550) ;  /* 0x0000000000040947 */ /* 0x000fea0003800000 */
[----:B------:R-:W-:Y:S01]  /*221c0*/  BPT.TRAP 0x1 ;  /* 0x000000040000795c */ /* 0x000fe20000300000 */
.L_x_550:
[----:B------:R-:W-:Y:S01]  /*221d0*/  LEA R15, R8, R15, 0x10 ;  /* 0x0000000f080f7211 */ /* 0x000fe200078e80ff */
[----:B------:R-:W-:Y:S01]  /*221e0*/  VIADD R4, R4, 0xffffffff ;  /* 0xffffffff04047836 */ /* 0x000fe20000000000 */
[----:B------:R-:W-:Y:S01]  /*221f0*/  R2UR UR34, R13 ;  /* 0x000000000d2272ca */ /* 0x000fe200000e0000 */
[----:B------:R-:W-:Y:S01]  /*22200*/  UIADD3 UR14, UP0, UR40, 0xf0, URZ ;  /* 0x000000f0280e7890 */ /* 0x000fe2000ff1e03f */
[----:B------:R-:W-:Y:S01]  /*22210*/  R2UR UR8, R15 ;  /* 0x000000000f0872ca */ /* 0x000fe200000e0000 */
[----:B------:R-:W-:Y:S01]  /*22220*/  UIADD3 UR42, UP1, UR40, 0x1f0, URZ ;  /* 0x000001f0282a7890 */ /* 0x000fe2000ff3e03f */
[----:B------:R-:W-:Y:S01]  /*22230*/  R2UR UR33, R14 ;  /* 0x000000000e2172ca */ /* 0x000fe200000e0000 */
[----:B------:R-:W-:Y:S01]  /*22240*/  UIADD3.X UR15, URZ, UR41, URZ, UP0, !UPT ;  /* 0x000000293f0f7290 */ /* 0x000fe200087fe43f */
[----:B------:R-:W-:Y:S01]  /*22250*/  R2UR UR35, R3 ;  /* 0x00000000032372ca */ /* 0x000fe200000e0000 */
[----:B------:R-:W-:Y:S01]  /*22260*/  UIADD3.X UR43, URZ, UR41, URZ, UP1, !UPT ;  /* 0x000000293f2b7290 */ /* 0x000fe20008ffe43f */
[----:B------:R-:W-:Y:S01]  /*22270*/  R2UR UR36, R10 ;  /* 0x000000000a2472ca */ /* 0x000fe200000e0000 */
[----:B------:R-:W-:Y:S01]  /*22280*/  VIADD R8, R8, 0x1 ;  /* 0x0000000108087836 */ /* 0x000fe20000000000 */
[----:B------:R-:W-:Y:S01]  /*22290*/  R2UR UR19, R5 ;  /* 0x00000000051372ca */ /* 0x000fe200000e0000 */
[----:B------:R-:W-:Y:S01]  /*222a0*/  UMOV UR22, 0x0 ;  /* 0x0000000000167882 */ /* 0x000fe20000000000 */
[----:B------:R-:W-:Y:S01]  /*222b0*/  ISETP.GT.AND P3, PT, R4, 0x1, PT ;  /* 0x000000010400780c */ /* 0x000fe20003f64270 */
[----:B------:R-:W-:Y:S01]  /*222c0*/  UIADD3 UR26, UR34, 0x20, URZ ;  /* 0x00000020221a7890 */ /* 0x000fe2000fffe03f */
[C---:B------:R-:W-:Y:S01]  /*222d0*/  ISETP.NE.AND P1, PT, R8.reuse, 0x7, PT ;  /* 0x000000070800780c */ /* 0x040fe20003f25270 */
[----:B------:R-:W-:Y:S01]  /*222e0*/  UIADD3 UR32, UR8, 0x180, URZ ;  /* 0x0000018008207890 */ /* 0x000fe2000fffe03f */
[----:B------:R-:W-:Y:S01]  /*222f0*/  IADD3 R13, R13, 0x40, RZ ;  /* 0x000000400d0d7810 */ /* 0x000fe20007ffe0ff */
[----:B------:R-:W-:Y:S01]  /*22300*/  UIADD3 UR24, UR8, 0x8180, URZ ;  /* 0x0000818008187890 */ /* 0x000fe2000fffe03f */
[----:B-1----:R-:W-:Y:S01]  /*22310*/  SEL R11, RZ, 0x1, P1 ;  /* 0x00000001ff0b7807 */ /* 0x002fe20000800000 */
[----:B------:R-:W-:Y:S01]  /*22320*/  UIADD3 UR16, UR8, 0x70180, URZ ;  /* 0x0007018008107890 */ /* 0x000fe2000fffe03f */
[----:B------:R-:W-:Y:S01]  /*22330*/  SEL R8, R8, RZ, P1 ;  /* 0x000000ff08087207 */ /* 0x000fe20000800000 */
[----:B------:R-:W-:Y:S01]  /*22340*/  UIADD3 UR8, UR8, 0x78180, URZ ;  /* 0x0007818008087890 */ /* 0x000fe2000fffe03f */
[----:B------:R-:W-:Y:S01]  /*22350*/  LOP3.LUT R2, R2, R11, RZ, 0x3c, !PT ;  /* 0x0000000b02027212 */ /* 0x000fe200078e3cff */
[----:B------:R-:W-:Y:S01]  /*22360*/  UMOV UR23, 0x10000000 ;  /* 0x1000000000177882 */ /* 0x000fe20000000000 */
[----:B------:R-:W-:Y:S01]  /*22370*/  UMOV UR25, UR33 ;  /* 0x0000002100197c82 */ /* 0x000fe20008000000 */
[----:B------:R-:W-:Y:S01]  /*22380*/  UMOV UR27, UR35 ;  /* 0x00000023001b7c82 */ /* 0x000fe20008000000 */
[----:B------:R-:W-:Y:S01]  /*22390*/  UMOV UR28, UR36 ;  /* 0x00000024001c7c82 */ /* 0x000fe20008000000 */
[----:B------:R-:W-:Y:S01]  /*223a0*/  UMOV UR17, UR33 ;  /* 0x0000002100117c82 */ /* 0x000fe20008000000 */
[----:B------:R-:W-:Y:S01]  /*223b0*/  UMOV UR18, UR34 ;  /* 0x0000002200127c82 */ /* 0x000fe20008000000 */
[----:B------:R-:W-:Y:S01]  /*223c0*/  UMOV UR20, UR36 ;  /* 0x0000002400147c82 */ /* 0x000fe20008000000 */
[----:B------:R0:W-:Y:S01]  /*223d0*/  UTMALDG.3D [UR32], [UR14], desc[UR22] ;  /* 0x000016200e0075b4 */ /* 0x0001e20008011000 */
[----:B------:R-:W-:Y:S01]  /*223e0*/  UMOV UR9, UR33 ;  /* 0x0000002100097c82 */ /* 0x000fe20008000000 */
[----:B------:R-:W-:Y:S01]  /*223f0*/  UMOV UR11, UR19 ;  /* 0x00000013000b7c82 */ /* 0x000fe20008000000 */
[----:B------:R-:W-:Y:S01]  /*22400*/  UMOV UR12, UR36 ;  /* 0x00000024000c7c82 */ /* 0x000fe20008000000 */
[----:B------:R-:W-:Y:S01]  /*22410*/  UMOV UR10, UR26 ;  /* 0x0000001a000a7c82 */ /* 0x000fe20008000000 */
[----:B------:R0:W-:Y:S01]  /*22420*/  UTMALDG.3D [UR24], [UR14], desc[UR22] ;  /* 0x000016180e0075b4 */ /* 0x0001e20008011000 */
[----:B------:R0:W-:Y:S01]  /*22430*/  UTMALDG.3D [UR16], [UR42], desc[UR22] ;  /* 0x000016102a0075b4 */ /* 0x0001e20008011000 */
[----:B------:R0:W-:Y:S02]  /*22440*/  UTMALDG.3D [UR8], [UR42], desc[UR22] ;  /* 0x000016082a0075b4 */ /* 0x0001e40008011000 */
[----:B0-----:R-:W-:Y:S05]  /*22450*/  @P3 BRA `(.L_x_551) ;  /* 0xfffffffc001c3947 */ /* 0x001fea000383ffff */
.L_x_547:
[----:B------:R-:W-:Y:S05]  /*22460*/  BSYNC B1 ;  /* 0x0000000000017941 */ /* 0x000fea0003800000 */
.L_x_546:
[----:B------:R-:W2:Y:S01]  /*22470*/  LDL.LU R14, [R1+0x200] ;  /* 0x00020000010e7983 */ /* 0x000ea20000300800 */
[----:B------:R-:W-:Y:S01]  /*22480*/  LOP3.LUT P3, RZ, R9, 0xff, RZ, 0xc0, !PT ;  /* 0x000000ff09ff7812 */ /* 0x000fe2000786c0ff */
[----:B------:R-:W-:Y:S01]  /*22490*/  IMAD.IADD R4, R0, 0x1, R7 ;  /* 0x0000000100047824 */ /* 0x000fe200078e0207 */
[----:B------:R-:W-:Y:S01]  /*224a0*/  ULDC.64 UR8, c[0x0][0x650] ;  /* 0x0001940000087ab9 */ /* 0x000fe20000000a00 */
[----:B------:R-:W-:Y:S01]  /*224b0*/  BSSY B1, `(.L_x_552) ;  /* 0x0000074000017945 */ /* 0x000fe20003800000 */
[----:B------:R-:W-:Y:S01]  /*224c0*/  IMAD.MOV.U32 R10, RZ, RZ, -0x1 ;  /* 0xffffffffff0a7424 */ /* 0x000fe200078e00ff */
[----:B------:R-:W-:Y:S01]  /*224d0*/  PRMT R9, RZ, 0x7610, R9 ;  /* 0x00007610ff097816 */ /* 0x000fe20000000009 */
[C---:B------:R-:W-:Y:S01]  /*224e0*/  IMAD.WIDE.U32 R2, R4.reuse, 0x24924925, RZ ;  /* 0x2492492504027825 */ /* 0x040fe200078e00ff */
[----:B------:R-:W-:-:S03]  /*224f0*/  ISETP.GT.U32.AND P1, PT, R4, 0x6, PT ;  /* 0x000000060400780c */ /* 0x000fc60003f24070 */
[----:B------:R-:W-:Y:S01]  /*22500*/  IMAD.IADD R2, R4, 0x1, -R3 ;  /* 0x0000000104027824 */ /* 0x000fe200078e0a03 */
[----:B------:R-:W-:Y:S02]  /*22510*/  ISETP.LT.U32.AND P1, PT, R0, 0x7, P1 ;  /* 0x000000070000780c */ /* 0x000fe40000f21070 */
[----:B------:R-:W0:Y:S02]  /*22520*/  @P3 S2R R8, SR_CgaCtaId ;  /* 0x0000000000083919 */ /* 0x000e240000008800 */
[----:B------:R-:W-:Y:S02]  /*22530*/  LEA.HI R2, R2, R3, RZ, 0x1f ;  /* 0x0000000302027211 */ /* 0x000fe400078ff8ff */
[----:B------:R-:W-:Y:S02]  /*22540*/  @P3 MOV R3, 0x400 ;  /* 0x0000040000033802 */ /* 0x000fe40000000f00 */
[----:B------:R-:W-:Y:S01]  /*22550*/  SHF.R.U32.HI R7, RZ, 0x2, R2 ;  /* 0x00000002ff077819 */ /* 0x000fe20000011602 */
[----:B------:R-:W-:Y:S01]  /*22560*/  IMAD.MOV.U32 R2, RZ, RZ, -0x1 ;  /* 0xffffffffff027424 */ /* 0x000fe200078e00ff */
[----:B0-----:R-:W-:-:S04]  /*22570*/  @P3 LEA R3, R8, R3, 0x18 ;  /* 0x0000000308033211 */ /* 0x001fc800078ec0ff */
[----:B------:R0:W-:Y:S01]  /*22580*/  @P3 SYNCS.ARRIVE.TRANS64.A1T0 RZ, [R3+URZ+0x88], RZ ;  /* 0x000088ff03ff39a7 */ /* 0x0001e2000810003f */
[----:B------:R-:W-:Y:S02]  /*22590*/  ISETP.GE.U32.AND P3, PT, R0, 0x7, PT ;  /* 0x000000070000780c */ /* 0x000fe40003f66070 */
[----:B0-----:R-:W-:-:S04]  /*225a0*/  SEL R3, RZ, 0x1, !P1 ;  /* 0x00000001ff037807 */ /* 0x001fc80004800000 */
[----:B------:R-:W-:Y:S02]  /*225b0*/  LOP3.LUT R6, R6, R3, RZ, 0x3c, !PT ;  /* 0x0000000306067212 */ /* 0x000fe400078e3cff */
[----:B------:R-:W-:-:S05]  /*225c0*/  MOV R3, 0xffffffff ;  /* 0xffffffff00037802 */ /* 0x000fca0000000f00 */
[----:B------:R-:W-:Y:S01]  /*225d0*/  @P3 LOP3.LUT R6, R6, 0x1, R7, 0x78, !PT ;  /* 0x0000000106063812 */ /* 0x000fe200078e7807 */
[--C-:B------:R-:W-:Y:S01]  /*225e0*/  IMAD R7, R7, -0x7, R4.reuse ;  /* 0xfffffff907077824 */ /* 0x100fe200078e0204 */
[----:B------:R-:W-:Y:S02]  /*225f0*/  PRMT R4, RZ, 0x7610, R4 ;  /* 0x00007610ff047816 */ /* 0x000fe40000000004 */
[----:B--2---:R-:W-:-:S04]  /*22600*/  IADD3 R14, P1, R14, UR30, RZ ;  /* 0x0000001e0e0e7c10 */ /* 0x004fc8000ff3e0ff */
[----:B------:R-:W-:Y:S01]  /*22610*/  IADD3.X R17, R17, UR7, RZ, P1, !PT ;  /* 0x0000000711117c10 */ /* 0x000fe20008ffe4ff */
[----:B------:R0:W-:Y:S01]  /*22620*/  STL [R1+0x200], R14 ;  /* 0x0002000e01007387 */ /* 0x0001e20000100800 */
[----:B------:R-:W-:-:S04]  /*22630*/  ISETP.GE.U32.AND P1, PT, R14, UR8, PT ;  /* 0x000000080e007c0c */ /* 0x000fc8000bf26070 */
[----:B------:R-:W-:-:S13]  /*22640*/  ISETP.GE.U32.AND.EX P1, PT, R17, UR9, PT, P1 ;  /* 0x0000000911007c0c */ /* 0x000fda000bf26110 */
[----:B0-----:R-:W-:Y:S05]  /*22650*/  @P1 BRA `(.L_x_553) ;  /* 0x0000000400641947 */ /* 0x001fea0003800000 */
[----:B------:R-:W0:Y:S01]  /*22660*/  S2R R8, SR_CTAID.X ;  /* 0x0000000000087919 */ /* 0x000e220000002500 */
[----:B------:R-:W-:Y:S01]  /*22670*/  ULDC UR8, c[0x0][0x150] ;  /* 0x0000540000087ab9 */ /* 0x000fe20000000800 */
[----:B------:R-:W1:Y:S01]  /*22680*/  LDC R3, c[0x0][0x144] ;  /* 0x00005100ff037b82 */ /* 0x000e620000000800 */
[----:B------:R-:W-:Y:S01]  /*22690*/  UISETP.NE.AND UP0, UPT, UR39, URZ, UPT ;  /* 0x0000003f2700728c */ /* 0x000fe2000bf05270 */
[----:B------:R-:W2:Y:S01]  /*226a0*/  S2R R5, SR_CTAID.Y ;  /* 0x0000000000057919 */ /* 0x000ea20000002600 */
[----:B------:R-:W-:-:S04]  /*226b0*/  ULDC UR11, c[0x0][0x630] ;  /* 0x00018c00000b7ab9 */ /* 0x000fc80000000800 */
[----:B------:R-:W-:Y:S01]  /*226c0*/  PLOP3.LUT P1, PT, PT, PT, UP0, 0x80, 0x0 ;  /* 0x000000000000781c */ /* 0x000fe20003f2f008 */
[----:B------:R-:W3:Y:S01]  /*226d0*/  LDC R12, c[0x0][0x148] ;  /* 0x00005200ff0c7b82 */ /* 0x000ee20000000800 */
[----:B0-----:R-:W-:Y:S02]  /*226e0*/  I2FP.F32.U32 R2, R8 ;  /* 0x0000000800027245 */ /* 0x001fe40000201000 */
[----:B--2---:R-:W-:-:S03]  /*226f0*/  I2FP.F32.U32 R4, R5 ;  /* 0x0000000500047245 */ /* 0x004fc60000201000 */
[----:B------:R-:W-:Y:S01]  /*22700*/  FMUL R2, R2, UR8 ;  /* 0x0000000802027c20 */ /* 0x000fe20008400000 */
[----:B------:R-:W-:Y:S02]  /*22710*/  ULDC UR8, c[0x0][0x154] ;  /* 0x0000550000087ab9 */ /* 0x000fe40000000800 */
[----:B------:R-:W-:Y:S01]  /*22720*/  FMUL R10, R4, UR8 ;  /* 0x00000008040a7c20 */ /* 0x000fe20008400000 */
[----:B------:R-:W-:Y:S02]  /*22730*/  ULDC.64 UR8, c[0x0][0x628] ;  /* 0x00018a0000087ab9 */ /* 0x000fe40000000a00 */
[----:B------:R-:W0:Y:S08]  /*22740*/  F2I.U32.TRUNC.NTZ R2, R2 ;  /* 0x0000000200027305 */ /* 0x000e30000020f000 */
[----:B------:R-:W2:Y:S01]  /*22750*/  F2I.U32.TRUNC.NTZ R10, R10 ;  /* 0x0000000a000a7305 */ /* 0x000ea2000020f000 */
[----:B0-----:R-:W-:Y:S01]  /*22760*/  IADD3 R4, -R2, RZ, RZ ;  /* 0x000000ff02047210 */ /* 0x001fe20007ffe1ff */
[----:B------:R-:W-:-:S04]  /*22770*/  IMAD.MOV.U32 R2, RZ, RZ, R14 ;  /* 0x000000ffff027224 */ /* 0x000fc800078e000e */
[----:B-1----:R-:W-:Y:S02]  /*22780*/  IMAD R8, R3, R4, R8 ;  /* 0x0000000403087224 */ /* 0x002fe400078e0208 */
[----:B--2---:R-:W-:-:S04]  /*22790*/  IMAD.MOV R3, RZ, RZ, -R10 ;  /* 0x000000ffff037224 */ /* 0x004fc800078e0a0a */
[----:B---3--:R-:W-:Y:S01]  /*227a0*/  @P1 IMAD R8, R12, R3, R5 ;  /* 0x000000030c081224 */ /* 0x008fe200078e0205 */
[----:B------:R-:W-:Y:S02]  /*227b0*/  ISETP.NE.U32.AND P1, PT, RZ, UR8, PT ;  /* 0x00000008ff007c0c */ /* 0x000fe4000bf25070 */
[----:B------:R-:W-:Y:S02]  /*227c0*/  MOV R3, R17 ;  /* 0x0000001100037202 */ /* 0x000fe40000000f00 */
[----:B------:R-:W-:-:S13]  /*227d0*/  ISETP.NE.AND.EX P1, PT, RZ, UR9, PT, P1 ;  /* 0x00000009ff007c0c */ /* 0x000fda000bf25310 */
[----:B------:R-:W-:Y:S05]  /*227e0*/  @!P1 BRA `(.L_x_554) ;  /* 0x0000000000289947 */ /* 0x000fea0003800000 */
[----:B------:R-:W-:Y:S02]  /*227f0*/  ULDC UR10, c[0x0][0x634] ;  /* 0x00018d00000a7ab9 */ /* 0x000fe40000000800 */
[----:B------:R-:W-:-:S05]  /*22800*/  IADD3 R3, P1, R14, UR10, RZ ;  /* 0x0000000a0e037c10 */ /* 0x000fca000ff3e0ff */
[----:B------:R-:W-:-:S04]  /*22810*/  IMAD.X R11, RZ, RZ, R17, P1 ;  /* 0x000000ffff0b7224 */ /* 0x000fc800008e0611 */
[----:B------:R-:W-:-:S04]  /*22820*/  IMAD.WIDE.U32 R4, R11, UR8, RZ ;  /* 0x000000080b047c25 */ /* 0x000fc8000f8e00ff */
[----:B------:R-:W-:-:S04]  /*22830*/  IMAD.WIDE.U32 R4, P1, R3, UR9, R4 ;  /* 0x0000000903047c25 */ /* 0x000fc8000f820004 */
[----:B------:R-:W-:Y:S01]  /*22840*/  IMAD.WIDE.U32 R2, R3, UR8, RZ ;  /* 0x0000000803027c25 */ /* 0x000fe2000f8e00ff */
[----:B------:R-:W-:-:S04]  /*22850*/  MOV R2, R5 ;  /* 0x0000000500027202 */ /* 0x000fc80000000f00 */
[----:B------:R-:W-:Y:S01]  /*22860*/  IADD3 RZ, P3, R3, R4, RZ ;  /* 0x0000000403ff7210 */ /* 0x000fe20007f7e0ff */
[----:B------:R-:W-:-:S04]  /*22870*/  IMAD.X R3, RZ, RZ, RZ, P1 ;  /* 0x000000ffff037224 */ /* 0x000fc800008e06ff */
[----:B------:R-:W-:-:S08]  /*22880*/  IMAD.WIDE.U32.X R2, R11, UR9, R2, P3 ;  /* 0x000000090b027c25 */ /* 0x000fd000098e0402 */
.L_x_554:
[--C-:B------:R-:W-:Y:S01]  /*22890*/  SHF.R.U64 R10, R2, UR11, R3.reuse ;  /* 0x0000000b020a7c19 */ /* 0x100fe20008001203 */
[----:B------:R-:W-:Y:S01]  /*228a0*/  ULDC.64 UR8, c[0x0][0x620] ;  /* 0x0001880000087ab9 */ /* 0x000fe20000000a00 */
[----:B------:R-:W-:Y:S01]  /*228b0*/  SHF.R.U32.HI R2, RZ, UR11, R3 ;  /* 0x0000000bff027c19 */ /* 0x000fe20008011603 */
[----:B------:R-:W-:Y:S01]  /*228c0*/  ULDC.64 UR10, c[0x0][0x640] ;  /* 0x00019000000a7ab9 */ /* 0x000fe20000000a00 */
[----:B------:R-:W-:Y:S02]  /*228d0*/  IADD3 R11, P1, RZ, -R10, RZ ;  /* 0x8000000aff0b7210 */ /* 0x000fe40007f3e0ff */
[----:B------:R-:W-:-:S03]  /*228e0*/  MOV R3, R17 ;  /* 0x0000001100037202 */ /* 0x000fc60000000f00 */
[----:B------:R-:W-:Y:S01]  /*228f0*/  IMAD.X R2, RZ, RZ, ~R2, P1 ;  /* 0x000000ffff027224 */ /* 0x000fe200008e0e02 */
[----:B------:R-:W-:-:S03]  /*22900*/  ISETP.NE.U32.AND P1, PT, RZ, UR10, PT ;  /* 0x0000000aff007c0c */ /* 0x000fc6000bf25070 */
[----:B------:R-:W-:Y:S01]  /*22910*/  IMAD R2, R2, UR8, RZ ;  /* 0x0000000802027c24 */ /* 0x000fe2000f8e02ff */
[----:B------:R-:W-:-:S03]  /*22920*/  ISETP.NE.AND.EX P1, PT, RZ, UR11, PT, P1 ;  /* 0x0000000bff007c0c */ /* 0x000fc6000bf25310 */
[----:B------:R-:W-:Y:S02]  /*22930*/  IMAD R5, R11, UR9, R2 ;  /* 0x000000090b057c24 */ /* 0x000fe4000f8e0202 */
[----:B------:R-:W-:-:S04]  /*22940*/  IMAD.MOV.U32 R2, RZ, RZ, R14 ;  /* 0x000000ffff027224 */ /* 0x000fc800078e000e */
[----:B------:R-:W-:Y:S01]  /*22950*/  IMAD.WIDE.U32 R2, R11, UR8, R2 ;  /* 0x000000080b027c25 */ /* 0x000fe2000f8e0002 */
[----:B------:R-:W-:-:S03]  /*22960*/  ULDC UR8, c[0x0][0x618] ;  /* 0x0001860000087ab9 */ /* 0x000fc60000000800 */
[----:B------:R-:W-:-:S05]  /*22970*/  IMAD.IADD R3, R3, 0x1, R5 ;  /* 0x0000000103037824 */ /* 0x000fca00078e0205 */
[--C-:B------:R-:W-:Y:S02]  /*22980*/  SHF.R.U64 R11, R2, UR8, R3.reuse ;  /* 0x00000008020b7c19 */ /* 0x100fe40008001203 */
[----:B------:R-:W-:Y:S01]  /*22990*/  SHF.R.U32.HI R2, RZ, UR8, R3 ;  /* 0x00000008ff027c19 */ /* 0x000fe20008011603 */
[----:B------:R-:W-:-:S03]  /*229a0*/  ULDC UR8, c[0x0][0x608] ;  /* 0x0001820000087ab9 */ /* 0x000fc60000000800 */
[--C-:B------:R-:W-:Y:S02]  /*229b0*/  SHF.R.U64 R12, R11, UR8, R2.reuse ;  /* 0x000000080b0c7c19 */ /* 0x100fe40008001202 */
[----:B------:R-:W-:Y:S01]  /*229c0*/  SHF.R.U32.HI R3, RZ, UR8, R2 ;  /* 0x00000008ff037c19 */ /* 0x000fe20008011602 */
[----:B------:R-:W-:-:S03]  /*229d0*/  ULDC UR8, c[0x0][0x658] ;  /* 0x0001960000087ab9 */ /* 0x000fc60000000800 */
[--C-:B------:R-:W-:Y:S02]  /*229e0*/  SHF.R.U64 R13, R12, UR8, R3.reuse ;  /* 0x000000080c0d7c19 */ /* 0x100fe40008001203 */
[----:B------:R-:W-:-:S03]  /*229f0*/  SHF.R.U32.HI R15, RZ, UR8, R3 ;  /* 0x00000008ff0f7c19 */ /* 0x000fc60008011603 */
[----:B------:R-:W-:Y:S01]  /*22a00*/  IMAD.MOV.U32 R2, RZ, RZ, R13 ;  /* 0x000000ffff027224 */ /* 0x000fe200078e000d */
[----:B------:R-:W-:Y:S01]  /*22a10*/  MOV R3, R15 ;  /* 0x0000000f00037202 */ /* 0x000fe20000000f00 */
[----:B------:R-:W-:Y:S06]  /*22a20*/  @!P1 BRA `(.L_x_555) ;  /* 0x0000000000289947 */ /* 0x000fec0003800000 */
        /* <DEDUP_REMOVED lines=10> */
.L_x_555:
[----:B------:R-:W-:Y:S01]  /*22ad0*/  ULDC UR8, c[0x0][0x648] ;  /* 0x0001920000087ab9 */ /* 0x000fe20000000800 */
[----:B------:R-:W-:Y:S01]  /*22ae0*/  LOP3.LUT R12, R12, UR6, RZ, 0xc0, !PT ;  /* 0x000000060c0c7c12 */ /* 0x000fe2000f8ec0ff */
[----:B------:R-:W-:Y:S01]  /*22af0*/  UISETP.NE.AND UP0, UPT, UR39, URZ, UPT ;  /* 0x0000003f2700728c */ /* 0x000fe2000bf05270 */
[----:B------:R-:W-:Y:S01]  /*22b00*/  SHF.R.U64 R3, R2, UR8, R3 ;  /* 0x0000000802037c19 */ /* 0x000fe20008001203 */
[----:B------:R-:W-:Y:S01]  /*22b10*/  ULDC UR8, c[0x0][0x638] ;  /* 0x00018e0000087ab9 */ /* 0x000fe20000000800 */
[----:B------:R-:W-:-:S03]  /*22b20*/  IMAD.MOV.U32 R4, RZ, RZ, 0x1 ;  /* 0x00000001ff047424 */ /* 0x000fc600078e00ff */
[----:B------:R-:W-:Y:S01]  /*22b30*/  IMAD.MOV R2, RZ, RZ, -R3 ;  /* 0x000000ffff027224 */ /* 0x000fe200078e0a03 */
[----:B------:R-:W-:Y:S01]  /*22b40*/  PLOP3.LUT P1, PT, PT, PT, UP0, 0x40, 0x0 ;  /* 0x000000000000781c */ /* 0x000fe20003f2e808 */
[----:B------:R-:W-:Y:S01]  /*22b50*/  IMAD R5, R3, UR5, R12 ;  /* 0x0000000503057c24 */ /* 0x000fe2000f8e020c */
[----:B------:R-:W-:Y:S01]  /*22b60*/  PLOP3.LUT P3, PT, PT, PT, UP0, 0x40, 0x0 ;  /* 0x000000000000781c */ /* 0x000fe20003f6e808 */
[----:B------:R-:W-:Y:S01]  /*22b70*/  IMAD R13, R2, UR8, R13 ;  /* 0x00000008020d7c24 */ /* 0x000fe2000f8e020d */
[----:B------:R-:W-:Y:S01]  /*22b80*/  ULDC UR8, c[0x0][0x610] ;  /* 0x0001840000087ab9 */ /* 0x000fe20000000800 */
[----:B------:R-:W-:Y:S01]  /*22b90*/  LOP3.LUT R2, R11, UR4, RZ, 0xc0, !PT ;  /* 0x000000040b027c12 */ /* 0x000fe2000f8ec0ff */
[----:B------:R-:W-:Y:S01]  /*22ba0*/  IMAD R8, R5, UR8, R8 ;  /* 0x0000000805087c24 */ /* 0x000fe2000f8e0208 */
[----:B------:R-:W-:-:S03]  /*22bb0*/  ULDC UR8, c[0x0][0x600] ;  /* 0x0001800000087ab9 */ /* 0x000fc60000000800 */
[----:B------:R-:W-:-:S05]  /*22bc0*/  IMAD R13, R13, UR8, R2 ;  /* 0x000000080d0d7c24 */ /* 0x000fca000f8e0202 */
[----:B------:R-:W-:Y:S02]  /*22bd0*/  SEL R2, R13, R8, P1 ;  /* 0x000000080d027207 */ /* 0x000fe40000800000 */
[----:B------:R-:W-:-:S07]  /*22be0*/  SEL R3, R8, R13, P3 ;  /* 0x0000000d08037207 */ /* 0x000fce0001800000 */
.L_x_553:
[----:B------:R-:W-:Y:S05]  /*22bf0*/  BSYNC B1 ;  /* 0x0000000000017941 */ /* 0x000fea0003800000 */
.L_x_552:
[----:B------:R-:W-:-:S13]  /*22c00*/  LOP3.LUT P1, RZ, R4, 0xff, RZ, 0xc0, !PT ;  /* 0x000000ff04ff7812 */ /* 0x000fda000782c0ff */
[----:B------:R-:W-:Y:S05]  /*22c10*/  @P1 BRA `(.L_x_556) ;  /* 0xfffffff000f81947 */ /* 0x000fea000383ffff */
[----:B------:R-:W-:Y:S05]  /*22c20*/  BSYNC B0 ;  /* 0x0000000000007941 */ /* 0x000fea0003800000 */
.L_x_544:
[----:B------:R-:W-:-:S03]  /*22c30*/  UMOV UR8, 0xffffffff ;  /* 0xffffffff00087882 */ /* 0x000fc60000000000 */
[----:B------:R-:W-:Y:S05]  /*22c40*/  BRA.DIV UR8, `(.L_x_557) ;  /* 0x0000000608887947 */ /* 0x000fea000b800000 */
[----:B------:R-:W-:-:S13]  /*22c50*/  ELECT P6, URZ, PT ;  /* 0x00000000003f782f */ /* 0x000fda00038c0000 */
.L_x_574:
[----:B------:R-:W-:Y:S04]  /*22c60*/  BSSY B0, `(.L_x_558) ;  /* 0x0000047000007945 */ /* 0x000fe80003800000 */
[----:B------:R-:W-:Y:S05]  /*22c70*/  @!P6 BRA `(.L_x_559) ;  /* 0x000000040014e947 */ /* 0x000fea0003800000 */
[----:B------:R-:W-:-:S04]  /*22c80*/  ULOP3.LUT UR8, UR38, 0x2, URZ, 0xfc, !UPT ;  /* 0x0000000226087892 */ /* 0x000fc8000f8efc3f */
[----:B------:R-:W-:-:S06]  /*22c90*/  UISETP.NE.AND UP0, UPT, UR8, 0x3, UPT ;  /* 0x000000030800788c */ /* 0x000fcc000bf05270 */
[----:B------:R-:W-:-:S13]  /*22ca0*/  PLOP3.LUT P0, PT, PT, PT, UP0, 0x80, 0x0 ;  /* 0x000000000000781c */ /* 0x000fda0003f0f008 */
[----:B------:R-:W-:Y:S05]  /*22cb0*/  @!P0 BRA `(.L_x_560) ;  /* 0x0000000000048947 */ /* 0x000fea0003800000 */
[----:B------:R-:W-:Y:S01]  /*22cc0*/  BPT.TRAP 0x1 ;  /* 0x000000040000795c */ /* 0x000fe20000300000 */
.L_x_560:
[----:B------:R-:W0:Y:S01]  /*22cd0*/  S2R R3, SR_CgaCtaId ;  /* 0x0000000000037919 */ /* 0x000e220000008800 */
[----:B------:R-:W-:Y:S02]  /*22ce0*/  MOV R0, 0x400 ;  /* 0x0000040000007802 */ /* 0x000fe40000000f00 */
[----:B------:R-:W-:Y:S02]  /*22cf0*/  SHF.L.U32 R2, R6, 0x1f, RZ ;  /* 0x0000001f06027819 */ /* 0x000fe400000006ff */
[----:B0-----:R-:W-:-:S04]  /*22d00*/  LEA R0, R3, R0, 0x18 ;  /* 0x0000000003007211 */ /* 0x001fc800078ec0ff */
[----:B------:R-:W-:-:S05]  /*22d10*/  IADD3 R0, R0, 0x38, RZ ;  /* 0x0000003800007810 */ /* 0x000fca0007ffe0ff */
[----:B------:R-:W-:-:S04]  /*22d20*/  IMAD R3, R7, 0x8, R0 ;  /* 0x0000000807037824 */ /* 0x000fc800078e0200 */
[----:B------:R-:W0:Y:S02]  /*22d30*/  SYNCS.PHASECHK.TRANS64.TRYWAIT P0, [R3+URZ], R2 ;  /* 0x00000002030075a7 */ /* 0x000e24000800017f */
[----:B0-----:R-:W-:Y:S05]  /*22d40*/  @!P0 BRA `(.L_x_561) ;  /* 0x0000000400688947 */ /* 0x001fea0003800000 */
.L_x_575:
[----:B------:R-:W-:-:S05]  /*22d50*/  VIADD R7, R7, 0x1 ;  /* 0x0000000107077836 */ /* 0x000fca0000000000 */
[----:B------:R-:W-:-:S04]  /*22d60*/  ISETP.NE.AND P0, PT, R7, 0x7, PT ;  /* 0x000000070700780c */ /* 0x000fc80003f05270 */
[----:B0-----:R-:W-:Y:S02]  /*22d70*/  SEL R3, RZ, 0x1, P0 ;  /* 0x00000001ff037807 */ /* 0x001fe40000000000 */
[----:B------:R-:W-:Y:S02]  /*22d80*/  SEL R7, R7, RZ, P0 ;  /* 0x000000ff07077207 */ /* 0x000fe40000000000 */
[----:B------:R-:W-:Y:S02]  /*22d90*/  LOP3.LUT R6, R6, R3, RZ, 0x3c, !PT ;  /* 0x0000000306067212 */ /* 0x000fe400078e3cff */
[----:B------:R-:W-:Y:S02]  /*22da0*/  LEA R3, R7, R0, 0x3 ;  /* 0x0000000007037211 */ /* 0x000fe400078e18ff */
[----:B------:R-:W-:-:S04]  /*22db0*/  SHF.L.U32 R2, R6, 0x1f, RZ ;  /* 0x0000001f06027819 */ /* 0x000fc800000006ff */
[----:B------:R-:W0:Y:S02]  /*22dc0*/  SYNCS.PHASECHK.TRANS64.TRYWAIT P0, [R3+URZ], R2 ;  /* 0x00000002030075a7 */ /* 0x000e24000800017f */
[----:B0-----:R-:W-:Y:S05]  /*22dd0*/  @!P0 BRA `(.L_x_562) ;  /* 0x0000000400588947 */ /* 0x001fea0003800000 */
.L_x_576:
[----:B0-----:R-:W-:-:S05]  /*22de0*/  VIADD R2, R7, 0x1 ;  /* 0x0000000107027836 */ /* 0x001fca0000000000 */
[----:B------:R-:W-:-:S04]  /*22df0*/  ISETP.NE.AND P0, PT, R2, 0x7, PT ;  /* 0x000000070200780c */ /* 0x000fc80003f05270 */
[----:B------:R-:W-:Y:S02]  /*22e00*/  SEL R3, RZ, 0x1, P0 ;  /* 0x00000001ff037807 */ /* 0x000fe40000000000 */
[----:B------:R-:W-:Y:S02]  /*22e10*/  SEL R5, R2, RZ, P0 ;  /* 0x000000ff02057207 */ /* 0x000fe40000000000 */
[----:B------:R-:W-:-:S03]  /*22e20*/  LOP3.LUT R6, R6, R3, RZ, 0x3c, !PT ;  /* 0x0000000306067212 */ /* 0x000fc600078e3cff */
[----:B------:R-:W-:Y:S01]  /*22e30*/  IMAD R3, R5, 0x8, R0 ;  /* 0x0000000805037824 */ /* 0x000fe200078e0200 */
[----:B------:R-:W-:-:S04]  /*22e40*/  SHF.L.U32 R2, R6, 0x1f, RZ ;  /* 0x0000001f06027819 */ /* 0x000fc800000006ff */
[----:B------:R-:W0:Y:S02]  /*22e50*/  SYNCS.PHASECHK.TRANS64.TRYWAIT P0, [R3+URZ], R2 ;  /* 0x00000002030075a7 */ /* 0x000e24000800017f */
[----:B0-----:R-:W-:Y:S05]  /*22e60*/  @!P0 BRA `(.L_x_563) ;  /* 0x0000000400488947 */ /* 0x001fea0003800000 */
.L_x_577:
[----:B0-----:R-:W-:-:S04]  /*22e70*/  IADD3 R2, R5, 0x1, RZ ;  /* 0x0000000105027810 */ /* 0x001fc80007ffe0ff */
        /* <DEDUP_REMOVED lines=8> */
.L_x_578:
[----:B0-----:R-:W-:-:S05]  /*22f00*/  VIADD R2, R5, 0x1 ;  /* 0x0000000105027836 */ /* 0x001fca0000000000 */
[----:B------:R-:W-:-:S04]  /*22f10*/  ISETP.NE.AND P0, PT, R2, 0x7, PT ;  /* 0x000000070200780c */ /* 0x000fc80003f05270 */
[----:B------:R-:W-:Y:S02]  /*22f20*/  SEL R3, RZ, 0x1, P0 ;  /* 0x00000001ff037807 */ /* 0x000fe40000000000 */
[----:B------:R-:W-:Y:S02]  /*22f30*/  SEL R5, R2, RZ, P0 ;  /* 0x000000ff02057207 */ /* 0x000fe40000000000 */
[----:B------:R-:W-:Y:S02]  /*22f40*/  LOP3.LUT R6, R6, R3, RZ, 0x3c, !PT ;  /* 0x0000000306067212 */ /* 0x000fe400078e3cff */
[----:B------:R-:W-:Y:S02]  /*22f50*/  LEA R3, R5, R0, 0x3 ;  /* 0x0000000005037211 */ /* 0x000fe400078e18ff */
[----:B------:R-:W-:-:S04]  /*22f60*/  SHF.L.U32 R2, R6, 0x1f, RZ ;  /* 0x0000001f06027819 */ /* 0x000fc800000006ff */
[----:B------:R-:W0:Y:S02]  /*22f70*/  SYNCS.PHASECHK.TRANS64.TRYWAIT P0, [R3+URZ], R2 ;  /* 0x00000002030075a7 */ /* 0x000e24000800017f */
[----:B0-----:R-:W-:Y:S05]  /*22f80*/  @!P0 BRA `(.L_x_565) ;  /* 0x0000000400288947 */ /* 0x001fea0003800000 */
.L_x_579:
        /* <DEDUP_REMOVED lines=9> */
.L_x_580:
[----:B0-----:R-:W-:-:S04]  /*23020*/  IADD3 R2, R5, 0x1, RZ ;  /* 0x0000000105027810 */ /* 0x001fc80007ffe0ff */
[----:B------:R-:W-:-:S04]  /*23030*/  ISETP.NE.AND P0, PT, R2, 0x7, PT ;  /* 0x000000070200780c */ /* 0x000fc80003f05270 */
[----:B------:R-:W-:Y:S02]  /*23040*/  SEL R4, RZ, 0x1, P0 ;  /* 0x00000001ff047807 */ /* 0x000fe40000000000 */
[----:B------:R-:W-:Y:S02]  /*23050*/  SEL R3, R2, RZ, P0 ;  /* 0x000000ff02037207 */ /* 0x000fe40000000000 */
[----:B------:R-:W-:-:S03]  /*23060*/  LOP3.LUT R4, R7, R4, RZ, 0x3c, !PT ;  /* 0x0000000407047212 */ /* 0x000fc600078e3cff */
[----:B------:R-:W-:Y:S01]  /*23070*/  IMAD R3, R3, 0x8, R0 ;  /* 0x0000000803037824 */ /* 0x000fe200078e0200 */
[----:B------:R-:W-:-:S07]  /*23080*/  SHF.L.U32 R0, R4, 0x1f, RZ ;  /* 0x0000001f04007819 */ /* 0x000fce00000006ff */
.L_x_567:
[----:B0-----:R0:W1:Y:S02]  /*23090*/  SYNCS.PHASECHK.TRANS64.TRYWAIT P0, [R3+URZ], R0 ;  /* 0x00000000030075a7 */ /* 0x001064000800017f */
[----:B-1----:R-:W-:Y:S05]  /*230a0*/  @!P0 NANOSLEEP.SYNCS 0x989680 ;  /* 0x009896800000895d */ /* 0x002fea0003900000 */
[----:B------:R-:W1:Y:S02]  /*230b0*/  @!P0 SYNCS.PHASECHK.TRANS64 P0, [R3+URZ], R0 ;  /* 0x00000000030085a7 */ /* 0x000e64000800007f */
[----:B-1----:R-:W-:Y:S05]  /*230c0*/  @!P0 BRA `(.L_x_567) ;  /* 0xfffffffc00f08947 */ /* 0x002fea000383ffff */
.L_x_559:
[----:B------:R-:W-:Y:S05]  /*230d0*/  BSYNC B0 ;  /* 0x0000000000007941 */ /* 0x000fea0003800000 */
.L_x_558:
[----:B------:R-:W-:Y:S05]  /*230e0*/  EXIT ;  /* 0x000000000000794d */ /* 0x000fea0003800000 */
.L_x_17:
[----:B-1----:R1:W4:Y:S02]  /*230f0*/  SYNCS.PHASECHK.TRANS64.TRYWAIT P1, [R3+URZ], R0 ;  /* 0x00000000030075a7 */ /* 0x002324000802017f */
[----:B----4-:R-:W-:Y:S05]  /*23100*/  @!P1 NANOSLEEP.SYNCS 0x989680 ;  /* 0x009896800000995d */ /* 0x010fea0003900000 */
[----:B------:R-:W4:Y:S02]  /*23110*/  @!P1 SYNCS.PHASECHK.TRANS64 P1, [R3+URZ], R0 ;  /* 0x00000000030095a7 */ /* 0x000f24000802007f */
[----:B----4-:R-:W-:Y:S05]  /*23120*/  @!P1 BRA `(.L_x_17) ;  /* 0xfffffffc00f09947 */ /* 0x010fea000383ffff */
[----:B------:R-:W-:Y:S05]  /*23130*/  BRA `(.L_x_16) ;  /* 0xfffffde000cc7947 */ /* 0x000fea000383ffff */
.L_x_22:
[----:B-1----:R-:W-:-:S04]  /*23140*/  IMAD.U32 R4, RZ, RZ, UR10 ;  /* 0x0000000aff047e24 */ /* 0x002fc8000f8e00ff */
[----:B------:R1:W2:Y:S03]  /*23150*/  SYNCS.PHASECHK.TRANS64.TRYWAIT P1, [R4+URZ], R3 ;  /* 0x00000003040075a7 */ /* 0x0002a6000802017f */
[----:B--2---:R-:W-:Y:S05]  /*23160*/  @!P1 NANOSLEEP.SYNCS 0x989680 ;  /* 0x009896800000995d */ /* 0x004fea0003900000 */
[----:B------:R-:W2:Y:S02]  /*23170*/  @!P1 SYNCS.PHASECHK.TRANS64 P1, [R4+URZ], R3 ;  /* 0x00000003040095a7 */ /* 0x000ea4000802007f */
[----:B--2---:R-:W-:Y:S05]  /*23180*/  @!P1 BRA `(.L_x_22) ;  /* 0xfffffffc00ec9947 */ /* 0x004fea000383ffff */
[----:B------:R-:W-:Y:S05]  /*23190*/  BRA `(.L_x_21) ;  /* 0xfffffe5800407947 */ /* 0x000fea000383ffff */
.L_x_545:
[----:B------:R-:W-:Y:S01]  /*231a0*/  BSSY B1, `(.L_x_568) ;  /* 0x0000006000017945 */ /* 0x000fe20003800000 */
[----:B------:R-:W-:-:S07]  /*231b0*/  MOV R15, 0xffffffff ;  /* 0xffffffff000f7802 */ /* 0x000fce0000000f00 */
[----:B------:R-:W-:Y:S05]  /*231c0*/  WARPSYNC.COLLECTIVE R15, `(.L_x_569) ;  /* 0x000000000f0c7348 */ /* 0x000fea0003c00000 */
[----:B------:R-:W-:Y:S02]  /*231d0*/  ELECT P6, UR62, PT ;  /* 0x00000000003e782f */ /* 0x000fe400038c0000 */
[----:B------:R-:W-:Y:S01]  /*231e0*/  MOV R14, UR62 ;  /* 0x0000003e000e7c02 */ /* 0x000fe20008000f00 */
[----:B------:R-:W-:Y:S10]  /*231f0*/  ENDCOLLECTIVE ;  /* 0x000000000000791b */ /* 0x000ff40003800000 */
.L_x_569:
[----:B------:R-:W-:Y:S05]  /*23200*/  BSYNC B1 ;  /* 0x0000000000017941 */ /* 0x000fea0003800000 */
.L_x_568:
[----:B------:R-:W-:Y:S05]  /*23210*/  BRA `(.L_x_570) ;  /* 0xffffffec00847947 */ /* 0x000fea000383ffff */
.L_x_548:
[----:B-1----:R1:W2:Y:S02]  /*23220*/  SYNCS.PHASECHK.TRANS64.TRYWAIT P1, [R14+URZ+0x38], R11 ;  /* 0x0000380b0e0075a7 */ /* 0x0022a4000802017f */
[----:B--2---:R-:W-:Y:S05]  /*23230*/  @!P1 NANOSLEEP.SYNCS 0x989680 ;  /* 0x009896800000995d */ /* 0x004fea0003900000 */
[----:B------:R-:W2:Y:S02]  /*23240*/  @!P1 SYNCS.PHASECHK.TRANS64 P1, [R14+URZ+0x38], R11 ;  /* 0x0000380b0e0095a7 */ /* 0x000ea4000802007f */
[----:B--2---:R-:W-:Y:S05]  /*23250*/  @!P1 BRA `(.L_x_548) ;  /* 0xfffffffc00f09947 */ /* 0x004fea000383ffff */
[----:B------:R-:W-:Y:S05]  /*23260*/  BRA `(.L_x_571) ;  /* 0xffffffec00b87947 */ /* 0x000fea000383ffff */
.L_x_557:
[----:B------:R-:W-:Y:S01]  /*23270*/  BSSY B0, `(.L_x_572) ;  /* 0x0000006000007945 */ /* 0x000fe20003800000 */
[----:B------:R-:W-:-:S07]  /*23280*/  IMAD.MOV.U32 R15, RZ, RZ, -0x1 ;  /* 0xffffffffff0f7424 */ /* 0x000fce00078e00ff */
[----:B------:R-:W-:Y:S05]  /*23290*/  WARPSYNC.COLLECTIVE R15, `(.L_x_573) ;  /* 0x000000000f0c7348 */ /* 0x000fea0003c00000 */
[----:B------:R-:W-:Y:S02]  /*232a0*/  ELECT P6, UR62, PT ;  /* 0x00000000003e782f */ /* 0x000fe400038c0000 */
[----:B------:R-:W-:Y:S01]  /*232b0*/  MOV R14, UR62 ;  /* 0x0000003e000e7c02 */ /* 0x000fe20008000f00 */
[----:B------:R-:W-:Y:S10]  /*232c0*/  ENDCOLLECTIVE ;  /* 0x000000000000791b */ /* 0x000ff40003800000 */
.L_x_573:
[----:B------:R-:W-:Y:S05]  /*232d0*/  BSYNC B0 ;  /* 0x0000000000007941 */ /* 0x000fea0003800000 */
.L_x_572:
[----:B------:R-:W-:Y:S05]  /*232e0*/  BRA `(.L_x_574) ;  /* 0xfffffff8005c7947 */ /* 0x000fea000383ffff */
.L_x_561:
[----:B0-----:R0:W1:Y:S02]  /*232f0*/  SYNCS.PHASECHK.TRANS64.TRYWAIT P0, [R3+URZ], R2 ;  /* 0x00000002030075a7 */ /* 0x001064000800017f */
[----:B-1----:R-:W-:Y:S05]  /*23300*/  @!P0 NANOSLEEP.SYNCS 0x989680 ;  /* 0x009896800000895d */ /* 0x002fea0003900000 */
[----:B------:R-:W1:Y:S02]  /*23310*/  @!P0 SYNCS.PHASECHK.TRANS64 P0, [R3+URZ], R2 ;  /* 0x00000002030085a7 */ /* 0x000e64000800007f */
[----:B-1----:R-:W-:Y:S05]  /*23320*/  @!P0 BRA `(.L_x_561) ;  /* 0xfffffffc00f08947 */ /* 0x002fea000383ffff */
[----:B------:R-:W-:Y:S05]  /*23330*/  BRA `(.L_x_575) ;  /* 0xfffffff800847947 */ /* 0x000fea000383ffff */
.L_x_562:
[----:B0-----:R0:W1:Y:S02]  /*23340*/  SYNCS.PHASECHK.TRANS64.TRYWAIT P0, [R3+URZ], R2 ;  /* 0x00000002030075a7 */ /* 0x001064000800017f */
[----:B-1----:R-:W-:Y:S05]  /*23350*/  @!P0 NANOSLEEP.SYNCS 0x989680 ;  /* 0x009896800000895d */ /* 0x002fea0003900000 */
[----:B------:R-:W1:Y:S02]  /*23360*/  @!P0 SYNCS.PHASECHK.TRANS64 P0, [R3+URZ], R2 ;  /* 0x00000002030085a7 */ /* 0x000e64000800007f */
[----:B-1----:R-:W-:Y:S05]  /*23370*/  @!P0 BRA `(.L_x_562) ;  /* 0xfffffffc00f08947 */ /* 0x002fea000383ffff */
[----:B------:R-:W-:Y:S05]  /*23380*/  BRA `(.L_x_576) ;  /* 0xfffffff800947947 */ /* 0x000fea000383ffff */
.L_x_563:
[----:B0-----:R0:W1:Y:S02]  /*23390*/  SYNCS.PHASECHK.TRANS64.TRYWAIT P0, [R3+URZ], R2 ;  /* 0x00000002030075a7 */ /* 0x001064000800017f */
[----:B-1----:R-:W-:Y:S05]  /*233a0*/  @!P0 NANOSLEEP.SYNCS 0x989680 ;  /* 0x009896800000895d */ /* 0x002fea0003900000 */
[----:B------:R-:W1:Y:S02]  /*233b0*/  @!P0 SYNCS.PHASECHK.TRANS64 P0, [R3+URZ], R2 ;  /* 0x00000002030085a7 */ /* 0x000e64000800007f */
[----:B-1----:R-:W-:Y:S05]  /*233c0*/  @!P0 BRA `(.L_x_563) ;  /* 0xfffffffc00f08947 */ /* 0x002fea000383ffff */
[----:B------:R-:W-:Y:S05]  /*233d0*/  BRA `(.L_x_577) ;  /* 0xfffffff800a47947 */ /* 0x000fea000383ffff */
.L_x_564:
[----:B0-----:R0:W1:Y:S02]  /*233e0*/  SYNCS.PHASECHK.TRANS64.TRYWAIT P0, [R3+URZ], R2 ;  /* 0x00000002030075a7 */ /* 0x001064000800017f */
[----:B-1----:R-:W-:Y:S05]  /*233f0*/  @!P0 NANOSLEEP.SYNCS 0x989680 ;  /* 0x009896800000895d */ /* 0x002fea0003900000 */
[----:B------:R-:W1:Y:S02]  /*23400*/  @!P0 SYNCS.PHASECHK.TRANS64 P0, [R3+URZ], R2 ;  /* 0x00000002030085a7 */ /* 0x000e64000800007f */
[----:B-1----:R-:W-:Y:S05]  /*23410*/  @!P0 BRA `(.L_x_564) ;  /* 0xfffffffc00f08947 */ /* 0x002fea000383ffff */
[----:B------:R-:W-:Y:S05]  /*23420*/  BRA `(.L_x_578) ;  /* 0xfffffff800b47947 */ /* 0x000fea000383ffff */
.L_x_565:
[----:B0-----:R0:W1:Y:S02]  /*23430*/  SYNCS.PHASECHK.TRANS64.TRYWAIT P0, [R3+URZ], R2 ;  /* 0x00000002030075a7 */ /* 0x001064000800017f */
[----:B-1----:R-:W-:Y:S05]  /*23440*/  @!P0 NANOSLEEP.SYNCS 0x989680 ;  /* 0x009896800000895d */ /* 0x002fea0003900000 */
[----:B------:R-:W1:Y:S02]  /*23450*/  @!P0 SYNCS.PHASECHK.TRANS64 P0, [R3+URZ], R2 ;  /* 0x00000002030085a7 */ /* 0x000e64000800007f */
[----:B-1----:R-:W-:Y:S05]  /*23460*/  @!P0 BRA `(.L_x_565) ;  /* 0xfffffffc00f08947 */ /* 0x002fea000383ffff */
[----:B------:R-:W-:Y:S05]  /*23470*/  BRA `(.L_x_579) ;  /* 0xfffffff800c47947 */ /* 0x000fea000383ffff */
.L_x_566:
[----:B0-----:R0:W1:Y:S02]  /*23480*/  SYNCS.PHASECHK.TRANS64.TRYWAIT P0, [R3+URZ], R2 ;  /* 0x00000002030075a7 */ /* 0x001064000800017f */
[----:B-1----:R-:W-:Y:S05]  /*23490*/  @!P0 NANOSLEEP.SYNCS 0x989680 ;  /* 0x009896800000895d */ /* 0x002fea0003900000 */
[----:B------:R-:W1:Y:S02]  /*234a0*/  @!P0 SYNCS.PHASECHK.TRANS64 P0, [R3+URZ], R2 ;  /* 0x00000002030085a7 */ /* 0x000e64000800007f */
[----:B-1----:R-:W-:Y:S05]  /*234b0*/  @!P0 BRA `(.L_x_566) ;  /* 0xfffffffc00f08947 */ /* 0x002fea000383ffff */
[----:B------:R-:W-:Y:S05]  /*234c0*/  BRA `(.L_x_580) ;  /* 0xfffffff800d47947 */ /* 0x000fea000383ffff */
.L_x_581:
[----:B------:R-:W-:-:S00]  /*234d0*/  BRA `(.L_x_581) ;  /* 0xfffffffc00fc7947 */ /* 0x000fc0000383ffff */
[----:B------:R-:W-:-:S00]  /*234e0*/  NOP ;  /* 0x0000000000007918 */ /* 0x000fc00000000000 */
        /* <DEDUP_REMOVED lines=9> */
.L_x_582:


//--------------------- .nv.global.init           --------------------------
	.section	.nv.global.init,"aw",@progbits
.nv.global.init:
	.type		$str$22,@object
	.size		$str$22,($str$23 - $str$22)
$str$22:
        /*0000*/ 	.byte	0x6b, 0x5f, 0x74, 0x69, 0x6c, 0x65, 0x5f, 0x63, 0x6f, 0x75, 0x6e, 0x74, 0x20, 0x3e, 0x3d, 0x20
        /*0010*/ 	.byte	0x31, 0x00
	.type		$str$23,@object
	.size		$str$23,(__unnamed_1 - $str$23)
$str$23:
        /*0012*/ 	.byte	0x2f, 0x74, 0x6d, 0x70, 0x2f, 0x63, 0x75, 0x74, 0x6c, 0x61, 0x73, 0x73, 0x5f, 0x73, 0x77, 0x65
        /*0022*/ 	.byte	0x65, 0x70, 0x5f, 0x73, 0x72, 0x63, 0x2f, 0x69, 0x6e, 0x63, 0x6c, 0x75, 0x64, 0x65, 0x2f, 0x63
        /*0032*/ 	.byte	0x75, 0x74, 0x6c, 0x61, 0x73, 0x73, 0x2f, 0x67, 0x65, 0x6d, 0x6d, 0x2f, 0x63, 0x6f, 0x6c, 0x6c
        /*0042*/ 	.byte	0x65, 0x63, 0x74, 0x69, 0x76, 0x65, 0x2f, 0x73, 0x6d, 0x39, 0x30, 0x5f, 0x6d, 0x6d, 0x61, 0x5f
        /*0052*/ 	.byte	0x74, 0x6d, 0x61, 0x5f, 0x67, 0x6d, 0x6d, 0x61, 0x5f, 0x73, 0x73, 0x5f, 0x77, 0x61, 0x72, 0x70
        /*0062*/ 	.byte	0x73, 0x70, 0x65, 0x63, 0x69, 0x61, 0x6c, 0x69, 0x7a, 0x65, 0x64, 0x2e, 0x68, 0x70, 0x70, 0x00
	.type		__unnamed_1,@object
	.size		__unnamed_1,(.L_0 - __unnamed_1)
__unnamed_1:
        /* <DEDUP_REMOVED lines=178> */
        /*0b92*/ 	.byte	0x5d, 0x00
.L_0:


//--------------------- .nv.shared._ZN7cutlass13device_kernelINS_4gemm6kernel13GemmUniversalIN4cute5tupleIJiiiiEEENS1_10collective13CollectiveMmaINS1_34MainloopSm90TmaGmmaWarpSpecializedILi7ENS5_IJNS4_1CILi1EEESB_SB_EEENS1_35KernelTmaWarpSpecializedCooperativeEEENS5_IJNSA_ILi256EEESF_NSA_ILi64EEEEEENS_10tfloat32_tENS5_IJlSB_lEEESI_SJ_NS4_8TiledMMAINS4_8MMA_AtomIJNS4_4SM904GMMA30MMA_64x256x8_F32TF32TF32_SS_TNILNSN_7ScaleInE1ELSP_1EEEEEENS4_6LayoutINS5_IJNSA_ILi2EEESB_SB_EEENS5_IJSB_NSA_ILi0EEESV_EEEEENS5_IJNS4_10UnderscoreESY_SY_EEEEENS4_13SM90_TMA_LOADENS4_14ComposedLayoutINS4_7SwizzleILi3ELi4ELi3EEENS4_18smem_ptr_flag_bitsILi32EEENSS_INS5_IJNSA_ILi8EEENSA_ILi32EEEEEENS5_IJS18_SB_EEEEEEEvNS4_8identityES11_S1C_vS1D_EENS_8epilogue10collective6detail29Sm90TmaWarpSpecializedAdapterINS1G_15DefaultEpilogueISI_SJ_SJ_NS1F_6thread17LinearCombinationISI_Li1EffLNS1K_9ScaleType4KindE0ELNS_15FloatRoundStyleE2ESI_EENS1_15EpilogueDefaultEEEEEvvEEEEvNT_6ParamsE --------------------------
	.section	.nv.shared._ZN7cutlass13device_kernelINS_4gemm6kernel13GemmUniversalIN4cute5tupleIJiiiiEEENS1_10collective13CollectiveMmaINS1_34MainloopSm90TmaGmmaWarpSpecializedILi7ENS5_IJNS4_1CILi1EEESB_SB_EEENS1_35KernelTmaWarpSpecializedCooperativeEEENS5_IJNSA_ILi256EEESF_NSA_ILi64EEEEEENS_10tfloat32_tENS5_IJlSB_lEEESI_SJ_NS4_8TiledMMAINS4_8MMA_AtomIJNS4_4SM904GMMA30MMA_64x256x8_F32TF32TF32_SS_TNILNSN_7ScaleInE1ELSP_1EEEEEENS4_6LayoutINS5_IJNSA_ILi2EEESB_SB_EEENS5_IJSB_NSA_ILi0EEESV_EEEEENS5_IJNS4_10UnderscoreESY_SY_EEEEENS4_13SM90_TMA_LOADENS4_14ComposedLayoutINS4_7SwizzleILi3ELi4ELi3EEENS4_18smem_ptr_flag_bitsILi32EEENSS_INS5_IJNSA_ILi8EEENSA_ILi32EEEEEENS5_IJS18_SB_EEEEEEEvNS4_8identityES11_S1C_vS1D_EENS_8epilogue10collective6detail29Sm90TmaWarpSpecializedAdapterINS1G_15DefaultEpilogueISI_SJ_SJ_NS1F_6thread17LinearCombinationISI_Li1EffLNS1K_9ScaleType4KindE0ELNS_15FloatRoundStyleE2ESI_EENS1_15EpilogueDefaultEEEEEvvEEEEvNT_6ParamsE,"aw",@nobits
	.sectionflags	@""
	.align	16
	.zero		1024


//--------------------- .nv.shared.reserved.0     --------------------------
	.section	.nv.shared.reserved.0,"aw",@nobits
	.weak		__nv_reservedSMEM_offset_0_alias
	.size		__nv_reservedSMEM_offset_0_alias, 0, 0
	.other		__nv_reservedSMEM_offset_0_alias,@"STO_CUDA_RESERVED_SHARED STV_DEFAULT"
__nv_reservedSMEM_offset_0_alias:
	.zero		0


//--------------------- .nv.global                --------------------------
	.section	.nv.global,"aw",@nobits
.nv.global:
	.type		_ZN40_INTERNAL_de744eae_4_k_cu_77792eff_131174cute1_E,@object
	.size		_ZN40_INTERNAL_de744eae_4_k_cu_77792eff_131174cute1_E,(_ZN40_INTERNAL_de744eae_4_k_cu_77792eff_131174cuda3std3__45__cpo6cbeginE - _ZN40_INTERNAL_de744eae_4_k_cu_77792eff_131174cute1_E)
_ZN40_INTERNAL_de744eae_4_k_cu_77792eff_131174cute1_E:
	.zero		1
	.type		_ZN40_INTERNAL_de744eae_4_k_cu_77792eff_131174cuda3std3__45__cpo6cbeginE,@object
	.size		_ZN40_INTERNAL_de744eae_4_k_cu_77792eff_131174cuda3std3__45__cpo6cbeginE,(_ZN40_INTERNAL_de744eae_4_k_cu_77792eff_131174cuda3std3__48in_placeE - _ZN40_INTERNAL_de744eae_4_k_cu_77792eff_131174cuda3std3__45__cpo6cbeginE)
_ZN40_INTERNAL_de744eae_4_k_cu_77792eff_131174cuda3std3__45__cpo6cbeginE:
	.zero		1
	.type		_ZN40_INTERNAL_de744eae_4_k_cu_77792eff_131174cuda3std3__48in_placeE,@object
	.size		_ZN40_INTERNAL_de744eae_4_k_cu_77792eff_131174cuda3std3__48in_placeE,(_ZN40_INTERNAL_de744eae_4_k_cu_77792eff_131174cuda3std6ranges3__45__cpo9iter_moveE - _ZN40_INTERNAL_de744eae_4_k_cu_77792eff_131174cuda3std3__48in_placeE)
_ZN40_INTERNAL_de744eae_4_k_cu_77792eff_131174cuda3std3__48in_placeE:
	.zero		1
	.type		_ZN40_INTERNAL_de744eae_4_k_cu_77792eff_131174cuda3std6ranges3__45__cpo9iter_moveE,@object
	.size		_ZN40_INTERNAL_de744eae_4_k_cu_77792eff_131174cuda3std6ranges3__45__cpo9iter_moveE,(_ZN40_INTERNAL_de744eae_4_k_cu_77792eff_131174cuda3std3__45__cpo5beginE - _ZN40_INTERNAL_de744eae_4_k_cu_77792eff_131174cuda3std6ranges3__45__cpo9iter_moveE)
_ZN40_INTERNAL_de744eae_4_k_cu_77792eff_131174cuda3std6ranges3__45__cpo9iter_moveE:
	.zero		1
	.type		_ZN40_INTERNAL_de744eae_4_k_cu_77792eff_131174cuda3std3__45__cpo5beginE,@object
	.size		_ZN40_INTERNAL_de744eae_4_k_cu_77792eff_131174cuda3std3__45__cpo5beginE,(_ZN40_INTERNAL_de744eae_4_k_cu_77792eff_131174cuda3std3__442_GLOBAL__N__de744eae_4_k_cu_77792eff_131176ignoreE - _ZN40_INTERNAL_de744eae_4_k_cu_77792eff_131174cuda3std3__45__cpo5beginE)
_ZN40_INTERNAL_de744eae_4_k_cu_77792eff_131174cuda3std3__45__cpo5beginE:
	.zero		1
	.type		_ZN40_INTERNAL_de744eae_4_k_cu_77792eff_131174cuda3std3__442_GLOBAL__N__de744eae_4_k_cu_77792eff_131176ignoreE,@object
	.size		_ZN40_INTERNAL_de744eae_4_k_cu_77792eff_131174cuda3std3__442_GLOBAL__N__de744eae_4_k_cu_77792eff_131176ignoreE,(_ZN40_INTERNAL_de744eae_4_k_cu_77792eff_131174cute7productE - _ZN40_INTERNAL_de744eae_4_k_cu_77792eff_131174cuda3std3__442_GLOBAL__N__de744eae_4_k_cu_77792eff_131176ignoreE)
_ZN40_INTERNAL_de744eae_4_k_cu_77792eff_131174cuda3std3__442_GLOBAL__N__de744eae_4_k_cu_77792eff_131176ignoreE:
	.zero		1
	.type		_ZN40_INTERNAL_de744eae_4_k_cu_77792eff_131174cute7productE,@object
	.size		_ZN40_INTERNAL_de744eae_4_k_cu_77792eff_131174cute7productE,(_ZN40_INTERNAL_de744eae_4_k_cu_77792eff_131174cuda3std3__45__cpo3endE - _ZN40_INTERNAL_de744eae_4_k_cu_77792eff_131174cute7productE)
_ZN40_INTERNAL_de744eae_4_k_cu_77792eff_131174cute7productE:
	.zero		1
	.type		_ZN40_INTERNAL_de744eae_4_k_cu_77792eff_131174cuda3std3__45__cpo3endE,@object
	.size		_ZN40_INTERNAL_de744eae_4_k_cu_77792eff_131174cuda3std3__45__cpo3endE,(_ZN40_INTERNAL_de744eae_4_k_cu_77792eff_131174cuda3std3__419piecewise_constructE - _ZN40_INTERNAL_de744eae_4_k_cu_77792eff_131174cuda3std3__45__cpo3endE)
_ZN40_INTERNAL_de744eae_4_k_cu_77792eff_131174cuda3std3__45__cpo3endE:
	.zero		1
	.type		_ZN40_INTERNAL_de744eae_4_k_cu_77792eff_131174cuda3std3__419piecewise_constructE,@object
	.size		_ZN40_INTERNAL_de744eae_4_k_cu_77792eff_131174cuda3std3__419piecewise_constructE,(_ZN40_INTERNAL_de744eae_4_k_cu_77792eff_131174cuda3std3__45__cpo4cendE - _ZN40_INTERNAL_de744eae_4_k_cu_77792eff_131174cuda3std3__419piecewise_constructE)
_ZN40_INTERNAL_de744eae_4_k_cu_77792eff_131174cuda3std3__419piecewise_constructE:
	.zero		1
	.type		_ZN40_INTERNAL_de744eae_4_k_cu_77792eff_131174cuda3std3__45__cpo4cendE,@object
	.size		_ZN40_INTERNAL_de744eae_4_k_cu_77792eff_131174cuda3std3__45__cpo4cendE,(_ZN40_INTERNAL_de744eae_4_k_cu_77792eff_131174cuda3std6ranges3__45__cpo4swapE - _ZN40_INTERNAL_de744eae_4_k_cu_77792eff_131174cuda3std3__45__cpo4cendE)
_ZN40_INTERNAL_de744eae_4_k_cu_77792eff_131174cuda3std3__45__cpo4cendE:
	.zero		1
	.type		_ZN40_INTERNAL_de744eae_4_k_cu_77792eff_131174cuda3std6ranges3__45__cpo4swapE,@object
	.size		_ZN40_INTERNAL_de744eae_4_k_cu_77792eff_131174cuda3std6ranges3__45__cpo4swapE,(.L_8 - _ZN40_INTERNAL_de744eae_4_k_cu_77792eff_131174cuda3std6ranges3__45__cpo4swapE)
_ZN40_INTERNAL_de744eae_4_k_cu_77792eff_131174cuda3std6ranges3__45__cpo4swapE:
	.zero		1
.L_8:


//--------------------- .nv.constant0._ZN7cutlass13device_kernelINS_4gemm6kernel13GemmUniversalIN4cute5tupleIJiiiiEEENS1_10collective13CollectiveMmaINS1_34MainloopSm90TmaGmmaWarpSpecializedILi7ENS5_IJNS4_1CILi1EEESB_SB_EEENS1_35KernelTmaWarpSpecializedCooperativeEEENS5_IJNSA_ILi256EEESF_NSA_ILi64EEEEEENS_10tfloat32_tENS5_IJlSB_lEEESI_SJ_NS4_8TiledMMAINS4_8MMA_AtomIJNS4_4SM904GMMA30MMA_64x256x8_F32TF32TF32_SS_TNILNSN_7ScaleInE1ELSP_1EEEEEENS4_6LayoutINS5_IJNSA_ILi2EEESB_SB_EEENS5_IJSB_NSA_ILi0EEESV_EEEEENS5_IJNS4_10UnderscoreESY_SY_EEEEENS4_13SM90_TMA_LOADENS4_14ComposedLayoutINS4_7SwizzleILi3ELi4ELi3EEENS4_18smem_ptr_flag_bitsILi32EEENSS_INS5_IJNSA_ILi8EEENSA_ILi32EEEEEENS5_IJS18_SB_EEEEEEEvNS4_8identityES11_S1C_vS1D_EENS_8epilogue10collective6detail29Sm90TmaWarpSpecializedAdapterINS1G_15DefaultEpilogueISI_SJ_SJ_NS1F_6thread17LinearCombinationISI_Li1EffLNS1K_9ScaleType4KindE0ELNS_15FloatRoundStyleE2ESI_EENS1_15EpilogueDefaultEEEEEvvEEEEvNT_6ParamsE --------------------------
	.section	.nv.constant0._ZN7cutlass13device_kernelINS_4gemm6kernel13GemmUniversalIN4cute5tupleIJiiiiEEENS1_10collective13CollectiveMmaINS1_34MainloopSm90TmaGmmaWarpSpecializedILi7ENS5_IJNS4_1CILi1EEESB_SB_EEENS1_35KernelTmaWarpSpecializedCooperativeEEENS5_IJNSA_ILi256EEESF_NSA_ILi64EEEEEENS_10tfloat32_tENS5_IJlSB_lEEESI_SJ_NS4_8TiledMMAINS4_8MMA_AtomIJNS4_4SM904GMMA30MMA_64x256x8_F32TF32TF32_SS_TNILNSN_7ScaleInE1ELSP_1EEEEEENS4_6LayoutINS5_IJNSA_ILi2EEESB_SB_EEENS5_IJSB_NSA_ILi0EEESV_EEEEENS5_IJNS4_10UnderscoreESY_SY_EEEEENS4_13SM90_TMA_LOADENS4_14ComposedLayoutINS4_7SwizzleILi3ELi4ELi3EEENS4_18smem_ptr_flag_bitsILi32EEENSS_INS5_IJNSA_ILi8EEENSA_ILi32EEEEEENS5_IJS18_SB_EEEEEEEvNS4_8identityES11_S1C_vS1D_EENS_8epilogue10collective6detail29Sm90TmaWarpSpecializedAdapterINS1G_15DefaultEpilogueISI_SJ_SJ_NS1F_6thread17LinearCombinationISI_Li1EffLNS1K_9ScaleType4KindE0ELNS_15FloatRoundStyleE2ESI_EENS1_15EpilogueDefaultEEEEEvvEEEEvNT_6ParamsE,"a",@progbits
	.sectionflags	@""
	.align	4
.nv.constant0._ZN7cutlass13device_kernelINS_4gemm6kernel13GemmUniversalIN4cute5tupleIJiiiiEEENS1_10collective13CollectiveMmaINS1_34MainloopSm90TmaGmmaWarpSpecializedILi7ENS5_IJNS4_1CILi1EEESB_SB_EEENS1_35KernelTmaWarpSpecializedCooperativeEEENS5_IJNSA_ILi256EEESF_NSA_ILi64EEEEEENS_10tfloat32_tENS5_IJlSB_lEEESI_SJ_NS4_8TiledMMAINS4_8MMA_AtomIJNS4_4SM904GMMA30MMA_64x256x8_F32TF32TF32_SS_TNILNSN_7ScaleInE1ELSP_1EEEEEENS4_6LayoutINS5_IJNSA_ILi2EEESB_SB_EEENS5_IJSB_NSA_ILi0EEESV_EEEEENS5_IJNS4_10UnderscoreESY_SY_EEEEENS4_13SM90_TMA_LOADENS4_14ComposedLayoutINS4_7SwizzleILi3ELi4ELi3EEENS4_18smem_ptr_flag_bitsILi32EEENSS_INS5_IJNSA_ILi8EEENSA_ILi32EEEEEENS5_IJS18_SB_EEEEEEEvNS4_8identityES11_S1C_vS1D_EENS_8epilogue10collective6detail29Sm90TmaWarpSpecializedAdapterINS1G_15DefaultEpilogueISI_SJ_SJ_NS1F_6thread17LinearCombinationISI_Li1EffLNS1K_9ScaleType4KindE0ELNS_15FloatRoundStyleE2ESI_EENS1_15EpilogueDefaultEEEEEvvEEEEvNT_6ParamsE:
	.zero		1664


//--------------------- SYMBOLS --------------------------

	.type		.nv.reservedSmem.offset0,@object
	.size		.nv.reservedSmem.offset0,0x4
	.type		__assertfail,@function
